// auto-generated by cutlass_sweep.gemm — config: {"arch": "sm_90", "cluster_m": 8, "cluster_n": 1, "dtype": "fp16", "dtype_b": "fp16", "layout": "nt", "stages": 0, "tile_k": 128, "tile_m": 128, "tile_n": 256}
#include "cutlass/cutlass.h"
#include "cutlass/gemm/collective/collective_builder.hpp"
#include "cutlass/gemm/device/gemm_universal_adapter.h"
#include "cutlass/gemm/kernel/gemm_universal.hpp"
#include "cutlass/epilogue/collective/collective_builder.hpp"

using ElemA = cutlass::half_t;
using ElemB = cutlass::half_t;
using ElemCD = cutlass::half_t;
using Acc  = float;
using TileShape    = cute::Shape<cute::_128, cute::_256, cute::_128>;
using ClusterShape = cute::Shape<cute::_8, cute::_1, cute::_1>;

using CollectiveEpilogue = typename cutlass::epilogue::collective::CollectiveBuilder<
    cutlass::arch::Sm90, cutlass::arch::OpClassTensorOp,
    TileShape, ClusterShape,
    cutlass::epilogue::collective::EpilogueTileAuto,
    Acc, Acc,
    ElemCD, cutlass::layout::RowMajor, 128 / cutlass::sizeof_bits<ElemCD>::value,
    ElemCD, cutlass::layout::RowMajor, 128 / cutlass::sizeof_bits<ElemCD>::value,
    cutlass::epilogue::collective::EpilogueScheduleAuto
  >::CollectiveOp;

using CollectiveMainloop = typename cutlass::gemm::collective::CollectiveBuilder<
    cutlass::arch::Sm90, cutlass::arch::OpClassTensorOp,
    ElemA, cutlass::layout::RowMajor, 128 / cutlass::sizeof_bits<ElemA>::value,
    ElemB, cutlass::layout::ColumnMajor, 128 / cutlass::sizeof_bits<ElemB>::value,
    Acc,
    TileShape, ClusterShape,
    cutlass::gemm::collective::StageCountAutoCarveout<static_cast<int>(sizeof(typename CollectiveEpilogue::SharedStorage))>,
    cutlass::gemm::collective::KernelScheduleAuto
  >::CollectiveOp;

using GemmKernel = cutlass::gemm::kernel::GemmUniversal<
    cute::Shape<int,int,int,int>,
    CollectiveMainloop,
    CollectiveEpilogue
>;
using Gemm = cutlass::gemm::device::GemmUniversalAdapter<GemmKernel>;

// Force the device kernel symbol into the cubin without needing a host main.
auto* _anchor = &cutlass::device_kernel<GemmKernel>;


// ===== COMPILED SASS (sm_90a) =====

	.target	sm_90a

	.elftype	@"ET_EXEC"


//--------------------- .note.nv.tkinfo           --------------------------
	.section	.note.nv.tkinfo,"",@"SHT_NOTE"
	.sectionflags	@"SHF_NOTE_NV_TKINFO"
	.tkinfo
        /*0018*/ 	.word	0x00000002
        /*0030*/ 	.string	""
        /*0030*/ 	.string	"ptxas"
        /*0030*/ 	.string	"Cuda compilation tools, release 13.0, V13.0.88"
        /*0030*/ 	.string	"Build cuda_13.0.r13.0/compiler.36424714_0"
        /*0030*/ 	.string	"-arch sm_90a -m 64 "



//--------------------- .note.nv.cuinfo           --------------------------
	.section	.note.nv.cuinfo,"",@"SHT_NOTE"
	.sectionflags	@"SHF_NOTE_NV_CUINFO"
        /*0018*/ 	.short	0x0002
        /*001a*/ 	.short	0x005a
        /*001c*/ 	.short	0x0082
	.zero		2


//--------------------- .nv.info                  --------------------------
	.section	.nv.info,"",@"SHT_CUDA_INFO"
	.align	4


	//----- nvinfo : EIATTR_REGCOUNT
	.align		4
        /*0000*/ 	.byte	0x04, 0x2f
        /*0002*/ 	.short	(.L_15 - .L_14)
	.align		4
.L_14:
        /*0004*/ 	.word	index@(_ZN7cutlass13device_kernelINS_4gemm6kernel13GemmUniversalIN4cute5tupleIJiiiiEEENS1_10collective13CollectiveMmaINS1_34MainloopSm90TmaGmmaWarpSpecializedILi2ENS5_IJNS4_1CILi8EEENSA_ILi1EEESC_EEENS1_35KernelTmaWarpSpecializedCooperativeEEENS5_IJNSA_ILi128EEENSA_ILi256EEESG_EEENS_6half_tENS5_IJlSC_lEEESJ_SK_NS4_8TiledMMAINS4_8MMA_AtomIJNS4_4SM904GMMA26MMA_64x256x16_F32F16F16_SSILNSO_5MajorE0ELSQ_0ELNSO_7ScaleInE1ELSR_1EEEEEENS4_6LayoutINS5_IJNSA_ILi2EEESC_SC_EEENS5_IJSC_NSA_ILi0EEESX_EEEEENS5_IJNS4_10UnderscoreES10_S10_EEEEENS4_13SM90_TMA_LOADENS4_14ComposedLayoutINS4_7SwizzleILi3ELi4ELi3EEENS4_18smem_ptr_flag_bitsILi16EEENSU_INS5_IJSB_NSA_ILi64EEEEEENS5_IJS19_SC_EEEEEEEvNS4_8identityENS4_23SM90_TMA_LOAD_MULTICASTES1D_vS1E_EENS_8epilogue10collective6detail29Sm90TmaWarpSpecializedAdapterINS1I_15DefaultEpilogueISJ_SK_SK_NS1H_6thread17LinearCombinationISJ_Li1EffLNS1M_9ScaleType4KindE0ELNS_15FloatRoundStyleE2ESJ_EENS1_15EpilogueDefaultEEEEEvvEEEEvNT_6ParamsE)
        /*0008*/ 	.word	0x000000a8


	//----- nvinfo : EIATTR_FRAME_SIZE
	.align		4
.L_15:
        /*000c*/ 	.byte	0x04, 0x11
        /*000e*/ 	.short	(.L_17 - .L_16)
	.align		4
.L_16:
        /*0010*/ 	.word	index@(_ZN7cutlass13device_kernelINS_4gemm6kernel13GemmUniversalIN4cute5tupleIJiiiiEEENS1_10collective13CollectiveMmaINS1_34MainloopSm90TmaGmmaWarpSpecializedILi2ENS5_IJNS4_1CILi8EEENSA_ILi1EEESC_EEENS1_35KernelTmaWarpSpecializedCooperativeEEENS5_IJNSA_ILi128EEENSA_ILi256EEESG_EEENS_6half_tENS5_IJlSC_lEEESJ_SK_NS4_8TiledMMAINS4_8MMA_AtomIJNS4_4SM904GMMA26MMA_64x256x16_F32F16F16_SSILNSO_5MajorE0ELSQ_0ELNSO_7ScaleInE1ELSR_1EEEEEENS4_6LayoutINS5_IJNSA_ILi2EEESC_SC_EEENS5_IJSC_NSA_ILi0EEESX_EEEEENS5_IJNS4_10UnderscoreES10_S10_EEEEENS4_13SM90_TMA_LOADENS4_14ComposedLayoutINS4_7SwizzleILi3ELi4ELi3EEENS4_18smem_ptr_flag_bitsILi16EEENSU_INS5_IJSB_NSA_ILi64EEEEEENS5_IJS19_SC_EEEEEEEvNS4_8identityENS4_23SM90_TMA_LOAD_MULTICASTES1D_vS1E_EENS_8epilogue10collective6detail29Sm90TmaWarpSpecializedAdapterINS1I_15DefaultEpilogueISJ_SK_SK_NS1H_6thread17LinearCombinationISJ_Li1EffLNS1M_9ScaleType4KindE0ELNS_15FloatRoundStyleE2ESJ_EENS1_15EpilogueDefaultEEEEEvvEEEEvNT_6ParamsE)
        /*0014*/ 	.word	0x00000000


	//----- nvinfo : EIATTR_MIN_STACK_SIZE
	.align		4
.L_17:
        /*0018*/ 	.byte	0x04, 0x12
        /*001a*/ 	.short	(.L_19 - .L_18)
	.align		4
.L_18:
        /*001c*/ 	.word	index@(_ZN7cutlass13device_kernelINS_4gemm6kernel13GemmUniversalIN4cute5tupleIJiiiiEEENS1_10collective13CollectiveMmaINS1_34MainloopSm90TmaGmmaWarpSpecializedILi2ENS5_IJNS4_1CILi8EEENSA_ILi1EEESC_EEENS1_35KernelTmaWarpSpecializedCooperativeEEENS5_IJNSA_ILi128EEENSA_ILi256EEESG_EEENS_6half_tENS5_IJlSC_lEEESJ_SK_NS4_8TiledMMAINS4_8MMA_AtomIJNS4_4SM904GMMA26MMA_64x256x16_F32F16F16_SSILNSO_5MajorE0ELSQ_0ELNSO_7ScaleInE1ELSR_1EEEEEENS4_6LayoutINS5_IJNSA_ILi2EEESC_SC_EEENS5_IJSC_NSA_ILi0EEESX_EEEEENS5_IJNS4_10UnderscoreES10_S10_EEEEENS4_13SM90_TMA_LOADENS4_14ComposedLayoutINS4_7SwizzleILi3ELi4ELi3EEENS4_18smem_ptr_flag_bitsILi16EEENSU_INS5_IJSB_NSA_ILi64EEEEEENS5_IJS19_SC_EEEEEEEvNS4_8identityENS4_23SM90_TMA_LOAD_MULTICASTES1D_vS1E_EENS_8epilogue10collective6detail29Sm90TmaWarpSpecializedAdapterINS1I_15DefaultEpilogueISJ_SK_SK_NS1H_6thread17LinearCombinationISJ_Li1EffLNS1M_9ScaleType4KindE0ELNS_15FloatRoundStyleE2ESJ_EENS1_15EpilogueDefaultEEEEEvvEEEEvNT_6ParamsE)
        /*0020*/ 	.word	0x00000000
.L_19:


//--------------------- .nv.compat                --------------------------
	.section	.nv.compat,"",@"SHT_CUDA_COMPAT_INFO"
	.align	4
        /*0000*/ 	.byte	0x02, 0x09, 0x01, 0x00, 0x02, 0x02, 0x04, 0x00, 0x02, 0x05, 0x05, 0x00, 0x03, 0x07, 0x01, 0x01
        /*0010*/ 	.byte	0x02, 0x03, 0x01, 0x00, 0x02, 0x06, 0x01, 0x00, 0x04, 0x0b, 0x08, 0x00, 0x00, 0x00, 0x00, 0x00
        /*0020*/ 	.byte	0x00, 0x00, 0x00, 0x00


//--------------------- .nv.info._ZN7cutlass13device_kernelINS_4gemm6kernel13GemmUniversalIN4cute5tupleIJiiiiEEENS1_10collective13CollectiveMmaINS1_34MainloopSm90TmaGmmaWarpSpecializedILi2ENS5_IJNS4_1CILi8EEENSA_ILi1EEESC_EEENS1_35KernelTmaWarpSpecializedCooperativeEEENS5_IJNSA_ILi128EEENSA_ILi256EEESG_EEENS_6half_tENS5_IJlSC_lEEESJ_SK_NS4_8TiledMMAINS4_8MMA_AtomIJNS4_4SM904GMMA26MMA_64x256x16_F32F16F16_SSILNSO_5MajorE0ELSQ_0ELNSO_7ScaleInE1ELSR_1EEEEEENS4_6LayoutINS5_IJNSA_ILi2EEESC_SC_EEENS5_IJSC_NSA_ILi0EEESX_EEEEENS5_IJNS4_10UnderscoreES10_S10_EEEEENS4_13SM90_TMA_LOADENS4_14ComposedLayoutINS4_7SwizzleILi3ELi4ELi3EEENS4_18smem_ptr_flag_bitsILi16EEENSU_INS5_IJSB_NSA_ILi64EEEEEENS5_IJS19_SC_EEEEEEEvNS4_8identityENS4_23SM90_TMA_LOAD_MULTICASTES1D_vS1E_EENS_8epilogue10collective6detail29Sm90TmaWarpSpecializedAdapterINS1I_15DefaultEpilogueISJ_SK_SK_NS1H_6thread17LinearCombinationISJ_Li1EffLNS1M_9ScaleType4KindE0ELNS_15FloatRoundStyleE2ESJ_EENS1_15EpilogueDefaultEEEEEvvEEEEvNT_6ParamsE --------------------------
	.section	.nv.info._ZN7cutlass13device_kernelINS_4gemm6kernel13GemmUniversalIN4cute5tupleIJiiiiEEENS1_10collective13CollectiveMmaINS1_34MainloopSm90TmaGmmaWarpSpecializedILi2ENS5_IJNS4_1CILi8EEENSA_ILi1EEESC_EEENS1_35KernelTmaWarpSpecializedCooperativeEEENS5_IJNSA_ILi128EEENSA_ILi256EEESG_EEENS_6half_tENS5_IJlSC_lEEESJ_SK_NS4_8TiledMMAINS4_8MMA_AtomIJNS4_4SM904GMMA26MMA_64x256x16_F32F16F16_SSILNSO_5MajorE0ELSQ_0ELNSO_7ScaleInE1ELSR_1EEEEEENS4_6LayoutINS5_IJNSA_ILi2EEESC_SC_EEENS5_IJSC_NSA_ILi0EEESX_EEEEENS5_IJNS4_10UnderscoreES10_S10_EEEEENS4_13SM90_TMA_LOADENS4_14ComposedLayoutINS4_7SwizzleILi3ELi4ELi3EEENS4_18smem_ptr_flag_bitsILi16EEENSU_INS5_IJSB_NSA_ILi64EEEEEENS5_IJS19_SC_EEEEEEEvNS4_8identityENS4_23SM90_TMA_LOAD_MULTICASTES1D_vS1E_EENS_8epilogue10collective6detail29Sm90TmaWarpSpecializedAdapterINS1I_15DefaultEpilogueISJ_SK_SK_NS1H_6thread17LinearCombinationISJ_Li1EffLNS1M_9ScaleType4KindE0ELNS_15FloatRoundStyleE2ESJ_EENS1_15EpilogueDefaultEEEEEvvEEEEvNT_6ParamsE,"",@"SHT_CUDA_INFO"
	.sectionflags	@""
	.align	4


	//----- nvinfo : EIATTR_CUDA_API_VERSION
	.align		4
        /*0000*/ 	.byte	0x04, 0x37
        /*0002*/ 	.short	(.L_21 - .L_20)
.L_20:
        /*0004*/ 	.word	0x00000082


	//----- nvinfo : EIATTR_KPARAM_INFO
	.align		4
.L_21:
        /*0008*/ 	.byte	0x04, 0x17
        /*000a*/ 	.short	(.L_23 - .L_22)
.L_22:
        /*000c*/ 	.word	0x00000000
        /*0010*/ 	.short	0x0000
        /*0012*/ 	.short	0x0070
        /*0014*/ 	.byte	0x00, 0xf0, 0x01, 0x10


	//----- nvinfo : EIATTR_SPARSE_MMA_MASK
	.align		4
.L_23:
        /*0018*/ 	.byte	0x03, 0x50
        /*001a*/ 	.short	0x0000


	//----- nvinfo : EIATTR_MAXREG_COUNT
	.align		4
        /*001c*/ 	.byte	0x03, 0x1b
        /*001e*/ 	.short	0x00a8


	//----- nvinfo : EIATTR_NUM_BARRIERS
	.align		4
        /*0020*/ 	.byte	0x02, 0x4c
        /*0022*/ 	.byte	0x01
	.zero		1


	//----- nvinfo : EIATTR_EXTERNS
	.align		4
        /*0024*/ 	.byte	0x04, 0x0f
        /*0026*/ 	.short	(.L_25 - .L_24)


	//   ....[0]....
	.align		4
.L_24:
        /*0028*/ 	.word	index@(__assertfail)


	//----- nvinfo : EIATTR_MERCURY_ISA_VERSION
	.align		4
.L_25:
        /*002c*/ 	.byte	0x03, 0x5f
        /*002e*/ 	.short	0x0101


	//----- nvinfo : EIATTR_INT_WARP_WIDE_INSTR_OFFSETS
	.align		4
        /*0030*/ 	.byte	0x04, 0x31
        /*0032*/ 	.short	(.L_27 - .L_26)


	//   ....[0]....
.L_26:
        /*0034*/ 	.word	0x00000480


	//   ....[1]....
        /*0038*/ 	.word	0x00000490


	//   ....[2]....
        /*003c*/ 	.word	0x00000610


	//   ....[3]....
        /*0040*/ 	.word	0x000020f0


	//----- nvinfo : EIATTR_COOP_GROUP_MASK_REGIDS
	.align		4
.L_27:
        /*0044*/ 	.byte	0x04, 0x29
        /*0046*/ 	.short	(.L_29 - .L_28)


	//   ....[0]....
.L_28:
        /*0048*/ 	.word	0xffffffff


	//   ....[1]....
        /*004c*/ 	.word	0xffffffff


	//   ....[2]....
        /*0050*/ 	.word	0xffffffff


	//   ....[3]....
        /*0054*/ 	.word	0xffffffff


	//   ....[4]....
        /*0058*/ 	.word	0xffffffff


	//   ....[5]....
        /*005c*/ 	.word	0xffffffff


	//----- nvinfo : EIATTR_COOP_GROUP_INSTR_OFFSETS
	.align		4
.L_29:
        /*0060*/ 	.byte	0x04, 0x28
        /*0062*/ 	.short	(.L_31 - .L_30)


	//   ....[0]....
.L_30:
        /*0064*/ 	.word	0x00000060


	//   ....[1]....
        /*0068*/ 	.word	0x00000070


	//   ....[2]....
        /*006c*/ 	.word	0x00000130


	//   ....[3]....
        /*0070*/ 	.word	0x000002b0


	//   ....[4]....
        /*0074*/ 	.word	0x000007b0


	//   ....[5]....
        /*0078*/ 	.word	0x00001200


	//----- nvinfo : EIATTR_REG_RECONFIG
	.align		4
.L_31:
        /*007c*/ 	.byte	0x01, 0x54
	.zero		2


	//----- nvinfo : EIATTR_SYSCALL_OFFSETS
	.align		4
        /*0080*/ 	.byte	0x04, 0x46
        /*0082*/ 	.short	(.L_33 - .L_32)


	//   ....[0]....
.L_32:
        /*0084*/ 	.word	0x000013c0


	//----- nvinfo : EIATTR_MBARRIER_INSTR_OFFSETS
	.align		4
.L_33:
        /*0088*/ 	.byte	0x04, 0x39
        /*008a*/ 	.short	(.L_35 - .L_34)


	//   ....[0]....
.L_34:
        /*008c*/ 	.word	0x00000260
        /*0090*/ 	.word	0x000000ff
        /*0094*/ 	.word	0x00000000
        /*0098*/ 	.short	0x0100
        /*009a*/ 	.byte	0x08
	.zero		1


	//   ....[1]....
        /*009c*/ 	.word	0x00000270
        /*00a0*/ 	.word	0x000000ff
        /*00a4*/ 	.word	0x00000010
        /*00a8*/ 	.short	0x0100
        /*00aa*/ 	.byte	0x08
	.zero		1


	//   ....[2]....
        /*00ac*/ 	.word	0x00000280
        /*00b0*/ 	.word	0x000000ff
        /*00b4*/ 	.word	0x00000008
        /*00b8*/ 	.short	0x0100
        /*00ba*/ 	.byte	0x08
	.zero		1


	//   ....[3]....
        /*00bc*/ 	.word	0x00000290
        /*00c0*/ 	.word	0x000000ff
        /*00c4*/ 	.word	0x00000018
        /*00c8*/ 	.short	0x0100
        /*00ca*/ 	.byte	0x08
	.zero		1


	//   ....[4]....
        /*00cc*/ 	.word	0x000006b0
        /*00d0*/ 	.word	0x000000ff
        /*00d4*/ 	.word	0x00000030
        /*00d8*/ 	.short	0x0100
        /*00da*/ 	.byte	0x06
	.zero		1


	//   ....[5]....
        /*00dc*/ 	.word	0x00000730
        /*00e0*/ 	.word	0x000000ff
        /*00e4*/ 	.word	0x00000038
        /*00e8*/ 	.short	0x0100
        /*00ea*/ 	.byte	0x06
	.zero		1


	//   ....[6]....
        /*00ec*/ 	.word	0x00001480
        /*00f0*/ 	.word	0x00000003
        /*00f4*/ 	.word	0x00000000
        /*00f8*/ 	.short	0x010a
        /*00fa*/ 	.byte	0x3f
	.zero		1


	//   ....[7]....
        /*00fc*/ 	.word	0x000014c0
        /*0100*/ 	.word	0x00000003
        /*0104*/ 	.word	0x00000000
        /*0108*/ 	.short	0x010a
        /*010a*/ 	.byte	0x3f
	.zero		1


	//   ....[8]....
        /*010c*/ 	.word	0x00001ac0
        /*0110*/ 	.word	0x00000005
        /*0114*/ 	.word	0x00000000
        /*0118*/ 	.short	0x010a
        /*011a*/ 	.byte	0x3f
	.zero		1


	//   ....[9]....
        /*011c*/ 	.word	0x00001b00
        /*0120*/ 	.word	0x00000005
        /*0124*/ 	.word	0x00000000
        /*0128*/ 	.short	0x010a
        /*012a*/ 	.byte	0x3f
	.zero		1


	//   ....[10]....
        /*012c*/ 	.word	0x00001f90
        /*0130*/ 	.word	0x00000005
        /*0134*/ 	.word	0x00000000
        /*0138*/ 	.short	0x0101
        /*013a*/ 	.byte	0x3f
	.zero		1


	//   ....[11]....
        /*013c*/ 	.word	0x00002170
        /*0140*/ 	.word	0x00000003
        /*0144*/ 	.word	0x00000000
        /*0148*/ 	.short	0x0101
        /*014a*/ 	.byte	0x3f
	.zero		1


	//   ....[12]....
        /*014c*/ 	.word	0x0000af60
        /*0150*/ 	.word	0x00000017
        /*0154*/ 	.word	0x00000010
        /*0158*/ 	.short	0x010a
        /*015a*/ 	.byte	0x3f
	.zero		1


	//   ....[13]....
        /*015c*/ 	.word	0x0000b3f0
        /*0160*/ 	.word	0x00000005
        /*0164*/ 	.word	0x00000038
        /*0168*/ 	.short	0x0101
        /*016a*/ 	.byte	0x3f
	.zero		1


	//   ....[14]....
        /*016c*/ 	.word	0x0000bb10
        /*0170*/ 	.word	0x00000007
        /*0174*/ 	.word	0x00000000
        /*0178*/ 	.short	0x010a
        /*017a*/ 	.byte	0x3f
	.zero		1


	//   ....[15]....
        /*017c*/ 	.word	0x0000bb90
        /*0180*/ 	.word	0x00000003
        /*0184*/ 	.word	0x00000000
        /*0188*/ 	.short	0x010a
        /*018a*/ 	.byte	0x3f
	.zero		1


	//   ....[16]....
        /*018c*/ 	.word	0x0000bbf0
        /*0190*/ 	.word	0x00000003
        /*0194*/ 	.word	0x00000000
        /*0198*/ 	.short	0x010a
        /*019a*/ 	.byte	0x3f
	.zero		1


	//   ....[17]....
        /*019c*/ 	.word	0x0000bc40
        /*01a0*/ 	.word	0x00000005
        /*01a4*/ 	.word	0x00000000
        /*01a8*/ 	.short	0x010a
        /*01aa*/ 	.byte	0x3f
	.zero		1


	//   ....[18]....
        /*01ac*/ 	.word	0x0000bd10
        /*01b0*/ 	.word	0x00000017
        /*01b4*/ 	.word	0x00000010
        /*01b8*/ 	.short	0x010a
        /*01ba*/ 	.byte	0x3f
	.zero		1


	//   ....[19]....
        /*01bc*/ 	.word	0x0000bde0
        /*01c0*/ 	.word	0x00000007
        /*01c4*/ 	.word	0x00000000
        /*01c8*/ 	.short	0x010a
        /*01ca*/ 	.byte	0x3f
	.zero		1


	//----- nvinfo : EIATTR_NUM_MBARRIERS
	.align		4
.L_35:
        /*01cc*/ 	.byte	0x03, 0x38
        /*01ce*/ 	.short	0x0006


	//----- nvinfo : EIATTR_EXIT_INSTR_OFFSETS
	.align		4
        /*01d0*/ 	.byte	0x04, 0x1c
        /*01d2*/ 	.short	(.L_37 - .L_36)


	//   ....[0]....
.L_36:
        /*01d4*/ 	.word	0x00000910


	//   ....[1]....
        /*01d8*/ 	.word	0x00001130


	//   ....[2]....
        /*01dc*/ 	.word	0x0000a680


	//   ....[3]....
        /*01e0*/ 	.word	0x0000abe0


	//   ....[4]....
        /*01e4*/ 	.word	0x0000bbe0


	//----- nvinfo : EIATTR_MAX_THREADS
	.align		4
.L_37:
        /*01e8*/ 	.byte	0x04, 0x05
        /*01ea*/ 	.short	(.L_39 - .L_38)
.L_38:
        /*01ec*/ 	.word	0x00000180
        /*01f0*/ 	.word	0x00000001
        /*01f4*/ 	.word	0x00000001


	//----- nvinfo : EIATTR_CRS_STACK_SIZE
	.align		4
.L_39:
        /*01f8*/ 	.byte	0x04, 0x1e
        /*01fa*/ 	.short	(.L_41 - .L_40)
.L_40:
        /*01fc*/ 	.word	0x00000000


	//----- nvinfo : EIATTR_CBANK_PARAM_SIZE
	.align		4
.L_41:
        /*0200*/ 	.byte	0x03, 0x19
        /*0202*/ 	.short	0x0470


	//----- nvinfo : EIATTR_PARAM_CBANK
	.align		4
        /*0204*/ 	.byte	0x04, 0x0a
        /*0206*/ 	.short	(.L_43 - .L_42)
	.align		4
.L_42:
        /*0208*/ 	.word	index@(.nv.constant0._ZN7cutlass13device_kernelINS_4gemm6kernel13GemmUniversalIN4cute5tupleIJiiiiEEENS1_10collective13CollectiveMmaINS1_34MainloopSm90TmaGmmaWarpSpecializedILi2ENS5_IJNS4_1CILi8EEENSA_ILi1EEESC_EEENS1_35KernelTmaWarpSpecializedCooperativeEEENS5_IJNSA_ILi128EEENSA_ILi256EEESG_EEENS_6half_tENS5_IJlSC_lEEESJ_SK_NS4_8TiledMMAINS4_8MMA_AtomIJNS4_4SM904GMMA26MMA_64x256x16_F32F16F16_SSILNSO_5MajorE0ELSQ_0ELNSO_7ScaleInE1ELSR_1EEEEEENS4_6LayoutINS5_IJNSA_ILi2EEESC_SC_EEENS5_IJSC_NSA_ILi0EEESX_EEEEENS5_IJNS4_10UnderscoreES10_S10_EEEEENS4_13SM90_TMA_LOADENS4_14ComposedLayoutINS4_7SwizzleILi3ELi4ELi3EEENS4_18smem_ptr_flag_bitsILi16EEENSU_INS5_IJSB_NSA_ILi64EEEEEENS5_IJS19_SC_EEEEEEEvNS4_8identityENS4_23SM90_TMA_LOAD_MULTICASTES1D_vS1E_EENS_8epilogue10collective6detail29Sm90TmaWarpSpecializedAdapterINS1I_15DefaultEpilogueISJ_SK_SK_NS1H_6thread17LinearCombinationISJ_Li1EffLNS1M_9ScaleType4KindE0ELNS_15FloatRoundStyleE2ESJ_EENS1_15EpilogueDefaultEEEEEvvEEEEvNT_6ParamsE)
        /*020c*/ 	.short	0x0210
        /*020e*/ 	.short	0x0470


	//----- nvinfo : EIATTR_SW_WAR
	.align		4
.L_43:
        /*0210*/ 	.byte	0x04, 0x36
        /*0212*/ 	.short	(.L_45 - .L_44)
.L_44:
        /*0214*/ 	.word	0x00000008
.L_45:


//--------------------- .nv.callgraph             --------------------------
	.section	.nv.callgraph,"",@"SHT_CUDA_CALLGRAPH"
	.align	4
	.sectionentsize	8
	.align		4
        /*0000*/ 	.word	0x00000000
	.align		4
        /*0004*/ 	.word	0xffffffff
	.align		4
        /*0008*/ 	.word	index@(_ZN7cutlass13device_kernelINS_4gemm6kernel13GemmUniversalIN4cute5tupleIJiiiiEEENS1_10collective13CollectiveMmaINS1_34MainloopSm90TmaGmmaWarpSpecializedILi2ENS5_IJNS4_1CILi8EEENSA_ILi1EEESC_EEENS1_35KernelTmaWarpSpecializedCooperativeEEENS5_IJNSA_ILi128EEENSA_ILi256EEESG_EEENS_6half_tENS5_IJlSC_lEEESJ_SK_NS4_8TiledMMAINS4_8MMA_AtomIJNS4_4SM904GMMA26MMA_64x256x16_F32F16F16_SSILNSO_5MajorE0ELSQ_0ELNSO_7ScaleInE1ELSR_1EEEEEENS4_6LayoutINS5_IJNSA_ILi2EEESC_SC_EEENS5_IJSC_NSA_ILi0EEESX_EEEEENS5_IJNS4_10UnderscoreES10_S10_EEEEENS4_13SM90_TMA_LOADENS4_14ComposedLayoutINS4_7SwizzleILi3ELi4ELi3EEENS4_18smem_ptr_flag_bitsILi16EEENSU_INS5_IJSB_NSA_ILi64EEEEEENS5_IJS19_SC_EEEEEEEvNS4_8identityENS4_23SM90_TMA_LOAD_MULTICASTES1D_vS1E_EENS_8epilogue10collective6detail29Sm90TmaWarpSpecializedAdapterINS1I_15DefaultEpilogueISJ_SK_SK_NS1H_6thread17LinearCombinationISJ_Li1EffLNS1M_9ScaleType4KindE0ELNS_15FloatRoundStyleE2ESJ_EENS1_15EpilogueDefaultEEEEEvvEEEEvNT_6ParamsE)
	.align		4
        /*000c*/ 	.word	index@(__assertfail)
	.align		4
        /*0010*/ 	.word	0x00000000
	.align		4
        /*0014*/ 	.word	0xfffffffe
	.align		4
        /*0018*/ 	.word	0x00000000
	.align		4
        /*001c*/ 	.word	0xfffffffd
	.align		4
        /*0020*/ 	.word	0x00000000
	.align		4
        /*0024*/ 	.word	0xfffffffc


//--------------------- .nv.constant4             --------------------------
	.section	.nv.constant4,"a",@progbits
	.align	8
	.align		8
.nv.constant4:
        /*0000*/ 	.dword	__assertfail
	.align		8
        /*0008*/ 	.dword	__unnamed_1
	.align		8
        /*0010*/ 	.dword	_ZN40_INTERNAL_b35a02c7_4_k_cu_8a434330_300194cuda3std3__45__cpo5beginE
	.align		8
        /*0018*/ 	.dword	_ZN40_INTERNAL_b35a02c7_4_k_cu_8a434330_300194cuda3std3__45__cpo3endE
	.align		8
        /*0020*/ 	.dword	_ZN40_INTERNAL_b35a02c7_4_k_cu_8a434330_300194cuda3std3__45__cpo6cbeginE
	.align		8
        /*0028*/ 	.dword	_ZN40_INTERNAL_b35a02c7_4_k_cu_8a434330_300194cuda3std3__45__cpo4cendE
	.align		8
        /*0030*/ 	.dword	_ZN40_INTERNAL_b35a02c7_4_k_cu_8a434330_300194cuda3std3__442_GLOBAL__N__b35a02c7_4_k_cu_8a434330_300196ignoreE
	.align		8
        /*0038*/ 	.dword	_ZN40_INTERNAL_b35a02c7_4_k_cu_8a434330_300194cuda3std3__419piecewise_constructE
	.align		8
        /*0040*/ 	.dword	_ZN40_INTERNAL_b35a02c7_4_k_cu_8a434330_300194cuda3std3__48in_placeE
	.align		8
        /*0048*/ 	.dword	_ZN40_INTERNAL_b35a02c7_4_k_cu_8a434330_300194cuda3std6ranges3__45__cpo4swapE
	.align		8
        /*0050*/ 	.dword	_ZN40_INTERNAL_b35a02c7_4_k_cu_8a434330_300194cuda3std6ranges3__45__cpo9iter_moveE
	.align		8
        /*0058*/ 	.dword	_ZN40_INTERNAL_b35a02c7_4_k_cu_8a434330_300194cute7productE
	.align		8
        /*0060*/ 	.dword	_ZN40_INTERNAL_b35a02c7_4_k_cu_8a434330_300194cute1_E
	.align		8
        /*0068*/ 	.dword	$str$22
	.align		8
        /*0070*/ 	.dword	$str$23


//--------------------- .text._ZN7cutlass13device_kernelINS_4gemm6kernel13GemmUniversalIN4cute5tupleIJiiiiEEENS1_10collective13CollectiveMmaINS1_34MainloopSm90TmaGmmaWarpSpecializedILi2ENS5_IJNS4_1CILi8EEENSA_ILi1EEESC_EEENS1_35KernelTmaWarpSpecializedCooperativeEEENS5_IJNSA_ILi128EEENSA_ILi256EEESG_EEENS_6half_tENS5_IJlSC_lEEESJ_SK_NS4_8TiledMMAINS4_8MMA_AtomIJNS4_4SM904GMMA26MMA_64x256x16_F32F16F16_SSILNSO_5MajorE0ELSQ_0ELNSO_7ScaleInE1ELSR_1EEEEEENS4_6LayoutINS5_IJNSA_ILi2EEESC_SC_EEENS5_IJSC_NSA_ILi0EEESX_EEEEENS5_IJNS4_10UnderscoreES10_S10_EEEEENS4_13SM90_TMA_LOADENS4_14ComposedLayoutINS4_7SwizzleILi3ELi4ELi3EEENS4_18smem_ptr_flag_bitsILi16EEENSU_INS5_IJSB_NSA_ILi64EEEEEENS5_IJS19_SC_EEEEEEEvNS4_8identityENS4_23SM90_TMA_LOAD_MULTICASTES1D_vS1E_EENS_8epilogue10collective6detail29Sm90TmaWarpSpecializedAdapterINS1I_15DefaultEpilogueISJ_SK_SK_NS1H_6thread17LinearCombinationISJ_Li1EffLNS1M_9ScaleType4KindE0ELNS_15FloatRoundStyleE2ESJ_EENS1_15EpilogueDefaultEEEEEvvEEEEvNT_6ParamsE --------------------------
	.section	.text._ZN7cutlass13device_kernelINS_4gemm6kernel13GemmUniversalIN4cute5tupleIJiiiiEEENS1_10collective13CollectiveMmaINS1_34MainloopSm90TmaGmmaWarpSpecializedILi2ENS5_IJNS4_1CILi8EEENSA_ILi1EEESC_EEENS1_35KernelTmaWarpSpecializedCooperativeEEENS5_IJNSA_ILi128EEENSA_ILi256EEESG_EEENS_6half_tENS5_IJlSC_lEEESJ_SK_NS4_8TiledMMAINS4_8MMA_AtomIJNS4_4SM904GMMA26MMA_64x256x16_F32F16F16_SSILNSO_5MajorE0ELSQ_0ELNSO_7ScaleInE1ELSR_1EEEEEENS4_6LayoutINS5_IJNSA_ILi2EEESC_SC_EEENS5_IJSC_NSA_ILi0EEESX_EEEEENS5_IJNS4_10UnderscoreES10_S10_EEEEENS4_13SM90_TMA_LOADENS4_14ComposedLayoutINS4_7SwizzleILi3ELi4ELi3EEENS4_18smem_ptr_flag_bitsILi16EEENSU_INS5_IJSB_NSA_ILi64EEEEEENS5_IJS19_SC_EEEEEEEvNS4_8identityENS4_23SM90_TMA_LOAD_MULTICASTES1D_vS1E_EENS_8epilogue10collective6detail29Sm90TmaWarpSpecializedAdapterINS1I_15DefaultEpilogueISJ_SK_SK_NS1H_6thread17LinearCombinationISJ_Li1EffLNS1M_9ScaleType4KindE0ELNS_15FloatRoundStyleE2ESJ_EENS1_15EpilogueDefaultEEEEEvvEEEEvNT_6ParamsE,"ax",@progbits
	.align	128
.text._ZN7cutlass13device_kernelINS_4gemm6kernel13GemmUniversalIN4cute5tupleIJiiiiEEENS1_10collective13CollectiveMmaINS1_34MainloopSm90TmaGmmaWarpSpecializedILi2ENS5_IJNS4_1CILi8EEENSA_ILi1EEESC_EEENS1_35KernelTmaWarpSpecializedCooperativeEEENS5_IJNSA_ILi128EEENSA_ILi256EEESG_EEENS_6half_tENS5_IJlSC_lEEESJ_SK_NS4_8TiledMMAINS4_8MMA_AtomIJNS4_4SM904GMMA26MMA_64x256x16_F32F16F16_SSILNSO_5MajorE0ELSQ_0ELNSO_7ScaleInE1ELSR_1EEEEEENS4_6LayoutINS5_IJNSA_ILi2EEESC_SC_EEENS5_IJSC_NSA_ILi0EEESX_EEEEENS5_IJNS4_10UnderscoreES10_S10_EEEEENS4_13SM90_TMA_LOADENS4_14ComposedLayoutINS4_7SwizzleILi3ELi4ELi3EEENS4_18smem_ptr_flag_bitsILi16EEENSU_INS5_IJSB_NSA_ILi64EEEEEENS5_IJS19_SC_EEEEEEEvNS4_8identityENS4_23SM90_TMA_LOAD_MULTICASTES1D_vS1E_EENS_8epilogue10collective6detail29Sm90TmaWarpSpecializedAdapterINS1I_15DefaultEpilogueISJ_SK_SK_NS1H_6thread17LinearCombinationISJ_Li1EffLNS1M_9ScaleType4KindE0ELNS_15FloatRoundStyleE2ESJ_EENS1_15EpilogueDefaultEEEEEvvEEEEvNT_6ParamsE:
        .type           _ZN7cutlass13device_kernelINS_4gemm6kernel13GemmUniversalIN4cute5tupleIJiiiiEEENS1_10collective13CollectiveMmaINS1_34MainloopSm90TmaGmmaWarpSpecializedILi2ENS5_IJNS4_1CILi8EEENSA_ILi1EEESC_EEENS1_35KernelTmaWarpSpecializedCooperativeEEENS5_IJNSA_ILi128EEENSA_ILi256EEESG_EEENS_6half_tENS5_IJlSC_lEEESJ_SK_NS4_8TiledMMAINS4_8MMA_AtomIJNS4_4SM904GMMA26MMA_64x256x16_F32F16F16_SSILNSO_5MajorE0ELSQ_0ELNSO_7ScaleInE1ELSR_1EEEEEENS4_6LayoutINS5_IJNSA_ILi2EEESC_SC_EEENS5_IJSC_NSA_ILi0EEESX_EEEEENS5_IJNS4_10UnderscoreES10_S10_EEEEENS4_13SM90_TMA_LOADENS4_14ComposedLayoutINS4_7SwizzleILi3ELi4ELi3EEENS4_18smem_ptr_flag_bitsILi16EEENSU_INS5_IJSB_NSA_ILi64EEEEEENS5_IJS19_SC_EEEEEEEvNS4_8identityENS4_23SM90_TMA_LOAD_MULTICASTES1D_vS1E_EENS_8epilogue10collective6detail29Sm90TmaWarpSpecializedAdapterINS1I_15DefaultEpilogueISJ_SK_SK_NS1H_6thread17LinearCombinationISJ_Li1EffLNS1M_9ScaleType4KindE0ELNS_15FloatRoundStyleE2ESJ_EENS1_15EpilogueDefaultEEEEEvvEEEEvNT_6ParamsE,@function
        .size           _ZN7cutlass13device_kernelINS_4gemm6kernel13GemmUniversalIN4cute5tupleIJiiiiEEENS1_10collective13CollectiveMmaINS1_34MainloopSm90TmaGmmaWarpSpecializedILi2ENS5_IJNS4_1CILi8EEENSA_ILi1EEESC_EEENS1_35KernelTmaWarpSpecializedCooperativeEEENS5_IJNSA_ILi128EEENSA_ILi256EEESG_EEENS_6half_tENS5_IJlSC_lEEESJ_SK_NS4_8TiledMMAINS4_8MMA_AtomIJNS4_4SM904GMMA26MMA_64x256x16_F32F16F16_SSILNSO_5MajorE0ELSQ_0ELNSO_7ScaleInE1ELSR_1EEEEEENS4_6LayoutINS5_IJNSA_ILi2EEESC_SC_EEENS5_IJSC_NSA_ILi0EEESX_EEEEENS5_IJNS4_10UnderscoreES10_S10_EEEEENS4_13SM90_TMA_LOADENS4_14ComposedLayoutINS4_7SwizzleILi3ELi4ELi3EEENS4_18smem_ptr_flag_bitsILi16EEENSU_INS5_IJSB_NSA_ILi64EEEEEENS5_IJS19_SC_EEEEEEEvNS4_8identityENS4_23SM90_TMA_LOAD_MULTICASTES1D_vS1E_EENS_8epilogue10collective6detail29Sm90TmaWarpSpecializedAdapterINS1I_15DefaultEpilogueISJ_SK_SK_NS1H_6thread17LinearCombinationISJ_Li1EffLNS1M_9ScaleType4KindE0ELNS_15FloatRoundStyleE2ESJ_EENS1_15EpilogueDefaultEEEEEvvEEEEvNT_6ParamsE,(.L_x_321 - _ZN7cutlass13device_kernelINS_4gemm6kernel13GemmUniversalIN4cute5tupleIJiiiiEEENS1_10collective13CollectiveMmaINS1_34MainloopSm90TmaGmmaWarpSpecializedILi2ENS5_IJNS4_1CILi8EEENSA_ILi1EEESC_EEENS1_35KernelTmaWarpSpecializedCooperativeEEENS5_IJNSA_ILi128EEENSA_ILi256EEESG_EEENS_6half_tENS5_IJlSC_lEEESJ_SK_NS4_8TiledMMAINS4_8MMA_AtomIJNS4_4SM904GMMA26MMA_64x256x16_F32F16F16_SSILNSO_5MajorE0ELSQ_0ELNSO_7ScaleInE1ELSR_1EEEEEENS4_6LayoutINS5_IJNSA_ILi2EEESC_SC_EEENS5_IJSC_NSA_ILi0EEESX_EEEEENS5_IJNS4_10UnderscoreES10_S10_EEEEENS4_13SM90_TMA_LOADENS4_14ComposedLayoutINS4_7SwizzleILi3ELi4ELi3EEENS4_18smem_ptr_flag_bitsILi16EEENSU_INS5_IJSB_NSA_ILi64EEEEEENS5_IJS19_SC_EEEEEEEvNS4_8identityENS4_23SM90_TMA_LOAD_MULTICASTES1D_vS1E_EENS_8epilogue10collective6detail29Sm90TmaWarpSpecializedAdapterINS1I_15DefaultEpilogueISJ_SK_SK_NS1H_6thread17LinearCombinationISJ_Li1EffLNS1M_9ScaleType4KindE0ELNS_15FloatRoundStyleE2ESJ_EENS1_15EpilogueDefaultEEEEEvvEEEEvNT_6ParamsE)
        .other          _ZN7cutlass13device_kernelINS_4gemm6kernel13GemmUniversalIN4cute5tupleIJiiiiEEENS1_10collective13CollectiveMmaINS1_34MainloopSm90TmaGmmaWarpSpecializedILi2ENS5_IJNS4_1CILi8EEENSA_ILi1EEESC_EEENS1_35KernelTmaWarpSpecializedCooperativeEEENS5_IJNSA_ILi128EEENSA_ILi256EEESG_EEENS_6half_tENS5_IJlSC_lEEESJ_SK_NS4_8TiledMMAINS4_8MMA_AtomIJNS4_4SM904GMMA26MMA_64x256x16_F32F16F16_SSILNSO_5MajorE0ELSQ_0ELNSO_7ScaleInE1ELSR_1EEEEEENS4_6LayoutINS5_IJNSA_ILi2EEESC_SC_EEENS5_IJSC_NSA_ILi0EEESX_EEEEENS5_IJNS4_10UnderscoreES10_S10_EEEEENS4_13SM90_TMA_LOADENS4_14ComposedLayoutINS4_7SwizzleILi3ELi4ELi3EEENS4_18smem_ptr_flag_bitsILi16EEENSU_INS5_IJSB_NSA_ILi64EEEEEENS5_IJS19_SC_EEEEEEEvNS4_8identityENS4_23SM90_TMA_LOAD_MULTICASTES1D_vS1E_EENS_8epilogue10collective6detail29Sm90TmaWarpSpecializedAdapterINS1I_15DefaultEpilogueISJ_SK_SK_NS1H_6thread17LinearCombinationISJ_Li1EffLNS1M_9ScaleType4KindE0ELNS_15FloatRoundStyleE2ESJ_EENS1_15EpilogueDefaultEEEEEvvEEEEvNT_6ParamsE,@"STO_CUDA_ENTRY STV_DEFAULT"
_ZN7cutlass13device_kernelINS_4gemm6kernel13GemmUniversalIN4cute5tupleIJiiiiEEENS1_10collective13CollectiveMmaINS1_34MainloopSm90TmaGmmaWarpSpecializedILi2ENS5_IJNS4_1CILi8EEENSA_ILi1EEESC_EEENS1_35KernelTmaWarpSpecializedCooperativeEEENS5_IJNSA_ILi128EEENSA_ILi256EEESG_EEENS_6half_tENS5_IJlSC_lEEESJ_SK_NS4_8TiledMMAINS4_8MMA_AtomIJNS4_4SM904GMMA26MMA_64x256x16_F32F16F16_SSILNSO_5MajorE0ELSQ_0ELNSO_7ScaleInE1ELSR_1EEEEEENS4_6LayoutINS5_IJNSA_ILi2EEESC_SC_EEENS5_IJSC_NSA_ILi0EEESX_EEEEENS5_IJNS4_10UnderscoreES10_S10_EEEEENS4_13SM90_TMA_LOADENS4_14ComposedLayoutINS4_7SwizzleILi3ELi4ELi3EEENS4_18smem_ptr_flag_bitsILi16EEENSU_INS5_IJSB_NSA_ILi64EEEEEENS5_IJS19_SC_EEEEEEEvNS4_8identityENS4_23SM90_TMA_LOAD_MULTICASTES1D_vS1E_EENS_8epilogue10collective6detail29Sm90TmaWarpSpecializedAdapterINS1I_15DefaultEpilogueISJ_SK_SK_NS1H_6thread17LinearCombinationISJ_Li1EffLNS1M_9ScaleType4KindE0ELNS_15FloatRoundStyleE2ESJ_EENS1_15EpilogueDefaultEEEEEvvEEEEvNT_6ParamsE:
[----:B------:R-:W0:Y:S01]  /*0000*/  LDC R1, c[0x0][0x28] ;  /* 0x00000a00ff017b82 */ /* 0x000e220000000800 */
[----:B------:R-:W1:Y:S01]  /*0010*/  S2R R18, SR_TID.X ;  /* 0x0000000000127919 */ /* 0x000e620000002100 */
[----:B------:R-:W-:Y:S01]  /*0020*/  ELECT P0, URZ, PT ;  /* 0x00000000003f782f */ /* 0x000fe20003800000 */
[----:B------:R-:W-:Y:S01]  /*0030*/  BSSY B0, `(.L_x_0) ;  /* 0x000000f000007945 */ /* 0x000fe20003800000 */
[--C-:B-1----:R-:W-:Y:S02]  /*0040*/  SHF.R.U32.HI R0, RZ, 0x5, R18.reuse ;  /* 0x00000005ff007819 */ /* 0x102fe40000011612 */
[----:B------:R-:W-:-:S03]  /*0050*/  SHF.R.U32.HI R3, RZ, 0x7, R18 ;  /* 0x00000007ff037819 */ /* 0x000fc60000011612 */
[----:B------:R-:W1:Y:S04]  /*0060*/  SHFL.IDX PT, R2, R0, RZ, 0x1f ;  /* 0x00001fff00027589 */ /* 0x000e6800000e0000 */
[----:B------:R2:W3:Y:S01]  /*0070*/  SHFL.IDX PT, R5, R3, RZ, 0x1f ;  /* 0x00001fff03057589 */ /* 0x0004e200000e0000 */
[----:B-1----:R-:W-:-:S13]  /*0080*/  ISETP.NE.OR P0, PT, R2, RZ, !P0 ;  /* 0x000000ff0200720c */ /* 0x002fda0004705670 */
[----:B0-23--:R-:W-:Y:S05]  /*0090*/  @P0 BRA `(.L_x_1) ;  /* 0x0000000000200947 */ /* 0x00dfea0003800000 */
[----:B------:R-:W-:Y:S02]  /*00a0*/  ULDC.64 UR4, c[0x0][0x198] ;  /* 0x0000660000047ab9 */ /* 0x000fe40000000a00 */
[----:B------:R-:W-:Y:S02]  /*00b0*/  UIADD3 UR6, UP0, UR4, 0xf0, URZ ;  /* 0x000000f004067890 */ /* 0x000fe4000ff1e03f */
[----:B------:R-:W-:Y:S02]  /*00c0*/  UIADD3 UR4, UP1, UR4, 0x1f0, URZ ;  /* 0x000001f004047890 */ /* 0x000fe4000ff3e03f */
[----:B------:R-:W-:Y:S02]  /*00d0*/  UIADD3.X UR7, URZ, UR5, URZ, UP0, !UPT ;  /* 0x000000053f077290 */ /* 0x000fe400087fe43f */
[----:B------:R-:W-:-:S07]  /*00e0*/  UIADD3.X UR5, URZ, UR5, URZ, UP1, !UPT ;  /* 0x000000053f057290 */ /* 0x000fce0008ffe43f */
[----:B------:R0:W-:Y:S02]  /*00f0*/  UTMACCTL.PF [UR6] ;  /* 0x00000000060079b9 */ /* 0x0001e40008040000 */
[----:B------:R0:W-:Y:S02]  /*0100*/  UTMACCTL.PF [UR4] ;  /* 0x00000000040079b9 */ /* 0x0001e40008040000 */
[----:B0-----:R-:W-:Y:S01]  /*0110*/  NOP ;  /* 0x0000000000007918 */ /* 0x001fe20000000000 */
.L_x_1:
[----:B------:R-:W-:Y:S05]  /*0120*/  BSYNC B0 ;  /* 0x0000000000007941 */ /* 0x000fea0003800000 */
.L_x_0:
[----:B------:R-:W0:Y:S01]  /*0130*/  SHFL.IDX PT, R3, R0, RZ, 0x1f ;  /* 0x00001fff00037589 */ /* 0x000e2200000e0000 */
[----:B------:R-:W-:-:S04]  /*0140*/  SHF.R.S32.HI R7, RZ, 0x1f, R18 ;  /* 0x0000001fff077819 */ /* 0x000fc80000011412 */
[----:B------:R-:W-:-:S04]  /*0150*/  LEA.HI R7, R7, R18, RZ, 0x7 ;  /* 0x0000001207077211 */ /* 0x000fc800078f38ff */
[----:B------:R-:W-:Y:S02]  /*0160*/  LOP3.LUT R7, R7, 0xffffff80, RZ, 0xc0, !PT ;  /* 0xffffff8007077812 */ /* 0x000fe400078ec0ff */
[----:B0-----:R-:W-:-:S13]  /*0170*/  ISETP.NE.AND P0, PT, R3, RZ, PT ;  /* 0x000000ff0300720c */ /* 0x001fda0003f05270 */
[----:B------:R-:W-:Y:S05]  /*0180*/  @P0 BRA `(.L_x_2) ;  /* 0x0000000000480947 */ /* 0x000fea0003800000 */
[----:B------:R-:W0:Y:S01]  /*0190*/  S2UR UR8, SR_CgaCtaId ;  /* 0x00000000000879c3 */ /* 0x000e220000008800 */
[----:B------:R-:W-:Y:S01]  /*01a0*/  UMOV UR4, 0x400 ;  /* 0x0000040000047882 */ /* 0x000fe20000000000 */
[----:B------:R-:W-:Y:S01]  /*01b0*/  UMOV UR5, 0x1 ;  /* 0x0000000100057882 */ /* 0x000fe20000000000 */
[----:B------:R-:W-:Y:S01]  /*01c0*/  UMOV UR6, 0x10 ;  /* 0x0000001000067882 */ /* 0x000fe20000000000 */
[----:B------:R-:W-:Y:S01]  /*01d0*/  ELECT P0, URZ, PT ;  /* 0x00000000003f782f */ /* 0x000fe20003800000 */
[----:B------:R-:W-:-:S04]  /*01e0*/  UIADD3 UR6, -UR6, 0x100000, URZ ;  /* 0x0010000006067890 */ /* 0x000fc8000fffe13f */
[----:B------:R-:W-:Y:S02]  /*01f0*/  USHF.L.U32 UR7, UR6, 0xb, URZ ;  /* 0x0000000b06077899 */ /* 0x000fe4000800063f */
[----:B------:R-:W-:Y:S02]  /*0200*/  USHF.L.U32 UR6, UR6, 0x1, URZ ;  /* 0x0000000106067899 */ /* 0x000fe4000800063f */
[----:B0-----:R-:W-:Y:S02]  /*0210*/  ULEA UR8, UR8, UR4, 0x18 ;  /* 0x0000000408087291 */ /* 0x001fe4000f8ec03f */
[----:B------:R-:W-:-:S04]  /*0220*/  UIADD3 UR4, -UR5, 0x100000, URZ ;  /* 0x0010000005047890 */ /* 0x000fc8000fffe13f */
[----:B------:R-:W-:Y:S02]  /*0230*/  USHF.L.U32 UR5, UR4, 0xb, URZ ;  /* 0x0000000b04057899 */ /* 0x000fe4000800063f */
[----:B------:R-:W-:Y:S01]  /*0240*/  USHF.L.U32 UR4, UR4, 0x1, URZ ;  /* 0x0000000104047899 */ /* 0x000fe2000800063f */
[----:B------:R-:W0:Y:S11]  /*0250*/  FENCE.VIEW.ASYNC.S ;  /* 0x00000000000073c6 */ /* 0x000e360000000000 */
[----:B0-----:R0:W1:Y:S01]  /*0260*/  SYNCS.EXCH.64 URZ, [UR8], UR4 ;  /* 0x00000004083f75b2 */ /* 0x0010620008000100 */
[----:B------:R0:W2:Y:S01]  /*0270*/  SYNCS.EXCH.64 URZ, [UR8+0x10], UR6 ;  /* 0x00001006083f75b2 */ /* 0x0000a20008000100 */
[----:B------:R0:W3:Y:S01]  /*0280*/  SYNCS.EXCH.64 URZ, [UR8+0x8], UR4 ;  /* 0x00000804083f75b2 */ /* 0x0000e20008000100 */
[----:B------:R0:W4:Y:S01]  /*0290*/  SYNCS.EXCH.64 URZ, [UR8+0x18], UR6 ;  /* 0x00001806083f75b2 */ /* 0x0001220008000100 */
[----:B------:R-:W-:Y:S01]  /*02a0*/  NOP ;  /* 0x0000000000007918 */ /* 0x000fe20000000000 */
.L_x_2:
[----:B------:R-:W5:Y:S01]  /*02b0*/  SHFL.IDX PT, R0, R0, RZ, 0x1f ;  /* 0x00001fff00007589 */ /* 0x000f6200000e0000 */
[----:B0-----:R-:W0:Y:S01]  /*02c0*/  S2UR UR8, SR_CTAID.X ;  /* 0x00000000000879c3 */ /* 0x001e220000002500 */
[----:B------:R-:W-:Y:S01]  /*02d0*/  IMAD.IADD R6, R18, 0x1, -R7 ;  /* 0x0000000112067824 */ /* 0x000fe200078e0a07 */
[----:B------:R-:W-:Y:S01]  /*02e0*/  SHF.R.S32.HI R10, RZ, 0x1f, R3 ;  /* 0x0000001fff0a7819 */ /* 0x000fe20000011403 */
[----:B------:R-:W1:Y:S01]  /*02f0*/  S2R R4, SR_CTAID.Y ;  /* 0x0000000000047919 */ /* 0x000e620000002600 */
[----:B------:R-:W-:Y:S01]  /*0300*/  ELECT P0, URZ, PT ;  /* 0x00000000003f782f */ /* 0x000fe20003800000 */
[----:B------:R-:W-:Y:S01]  /*0310*/  NOP ;  /* 0x0000000000007918 */ /* 0x000fe20000000000 */
[----:B------:R-:W-:Y:S01]  /*0320*/  SHF.R.S32.HI R7, RZ, 0x1f, R6 ;  /* 0x0000001fff077819 */ /* 0x000fe20000011406 */
[----:B------:R-:W-:Y:S01]  /*0330*/  ULDC UR4, c[0x0][0x150] ;  /* 0x0000540000047ab9 */ /* 0x000fe20000000800 */
[----:B------:R-:W-:Y:S01]  /*0340*/  LEA.HI R10, R10, R3, RZ, 0x2 ;  /* 0x000000030a0a7211 */ /* 0x000fe200078f10ff */
[----:B------:R-:W2:Y:S01]  /*0350*/  LDC R9, c[0x0][0x144] ;  /* 0x00005100ff097b82 */ /* 0x000ea20000000800 */
[----:B------:R-:W-:Y:S01]  /*0360*/  LEA.HI R7, R7, R6, RZ, 0x3 ;  /* 0x0000000607077211 */ /* 0x000fe200078f18ff */
[----:B------:R-:W-:Y:S01]  /*0370*/  NOP ;  /* 0x0000000000007918 */ /* 0x000fe20000000000 */
[----:B------:R-:W-:Y:S01]  /*0380*/  LOP3.LUT R10, R10, 0x3ffffffc, RZ, 0xc0, !PT ;  /* 0x3ffffffc0a0a7812 */ /* 0x000fe200078ec0ff */
[----:B------:R-:W-:Y:S01]  /*0390*/  IMAD.MOV.U32 R22, RZ, RZ, 0x1 ;  /* 0x00000001ff167424 */ /* 0x000fe200078e00ff */
[----:B------:R-:W-:-:S02]  /*03a0*/  SHF.R.S32.HI R8, RZ, 0x3, R7 ;  /* 0x00000003ff087819 */ /* 0x000fc40000011407 */
[----:B------:R-:W-:Y:S01]  /*03b0*/  SHF.R.S32.HI R7, RZ, 0x1f, R7 ;  /* 0x0000001fff077819 */ /* 0x000fe20000011407 */
[----:B------:R-:W-:Y:S01]  /*03c0*/  IMAD.IADD R10, R3, 0x1, -R10 ;  /* 0x00000001030a7824 */ /* 0x000fe200078e0a0a */
[----:B------:R-:W3:Y:S01]  /*03d0*/  LDC R12, c[0x0][0x140] ;  /* 0x00005000ff0c7b82 */ /* 0x000ee20000000800 */
[----:B------:R-:W-:Y:S02]  /*03e0*/  ISETP.NE.AND P3, PT, R5, RZ, PT ;  /* 0x000000ff0500720c */ /* 0x000fe40003f65270 */
[----:B------:R-:W-:Y:S02]  /*03f0*/  LEA.HI R7, R7, R8, RZ, 0x2 ;  /* 0x0000000807077211 */ /* 0x000fe400078f10ff */
[----:B-----5:R-:W-:Y:S02]  /*0400*/  ISETP.NE.OR P0, PT, R0, RZ, !P0 ;  /* 0x000000ff0000720c */ /* 0x020fe40004705670 */
[----:B------:R-:W-:Y:S02]  /*0410*/  LOP3.LUT R7, R7, 0xfffffffc, RZ, 0xc0, !PT ;  /* 0xfffffffc07077812 */ /* 0x000fe400078ec0ff */
[----:B0-----:R-:W-:-:S03]  /*0420*/  I2FP.F32.U32 R0, UR8 ;  /* 0x0000000800007c45 */ /* 0x001fc60008201000 */
[----:B------:R-:W-:Y:S02]  /*0430*/  IMAD.IADD R7, R8, 0x1, -R7 ;  /* 0x0000000108077824 */ /* 0x000fe400078e0a07 */
[----:B------:R-:W-:Y:S01]  /*0440*/  FMUL R0, R0, UR4 ;  /* 0x0000000400007c20 */ /* 0x000fe20008400000 */
[----:B------:R-:W-:Y:S01]  /*0450*/  ULDC UR4, c[0x0][0x154] ;  /* 0x0000550000047ab9 */ /* 0x000fe20000000800 */
[----:B------:R-:W-:Y:S01]  /*0460*/  IMAD R7, R10, 0x4, R7 ;  /* 0x000000040a077824 */ /* 0x000fe200078e0207 */
[----:B-1----:R-:W-:Y:S01]  /*0470*/  I2FP.F32.U32 R8, R4 ;  /* 0x0000000400087245 */ /* 0x002fe20000201000 */
[----:B------:R-:W-:Y:S01]  /*0480*/  VOTEU.ALL UP0, P0 ;  /* 0x00000000003f7886 */ /* 0x000fe20000000000 */
[----:B------:R-:W-:Y:S01]  /*0490*/  VOTEU.ALL UP1, P0 ;  /* 0x00000000003f7886 */ /* 0x000fe20000020000 */
[----:B------:R-:W0:Y:S01]  /*04a0*/  F2I.U32.TRUNC.NTZ R0, R0 ;  /* 0x0000000000007305 */ /* 0x000e22000020f000 */
[C---:B------:R-:W-:Y:S02]  /*04b0*/  IMAD.SHL.U32 R152, R7.reuse, 0x4, RZ ;  /* 0x0000000407987824 */ /* 0x040fe400078e00ff */
[----:B------:R-:W-:Y:S01]  /*04c0*/  FMUL R10, R8, UR4 ;  /* 0x00000004080a7c20 */ /* 0x000fe20008400000 */
[----:B------:R-:W1:Y:S01]  /*04d0*/  @!UP0 S2UR UR7, SR_CgaCtaId ;  /* 0x00000000000789c3 */ /* 0x000e620000008800 */
[----:B------:R-:W-:Y:S01]  /*04e0*/  UMOV UR4, 0x20 ;  /* 0x0000002000047882 */ /* 0x000fe20000000000 */
[----:B------:R-:W-:Y:S01]  /*04f0*/  @!UP0 UMOV UR6, 0x400 ;  /* 0x0000040000068882 */ /* 0x000fe20000000000 */
[----:B------:R-:W-:Y:S01]  /*0500*/  LOP3.LUT R152, R7, 0xc, R152, 0x78, !PT ;  /* 0x0000000c07987812 */ /* 0x000fe200078e7898 */
[----:B------:R-:W-:-:S04]  /*0510*/  @!UP0 UIADD3 UR4, -UR4, 0x100000, URZ ;  /* 0x0010000004048890 */ /* 0x000fc8000fffe13f */
[----:B------:R-:W-:Y:S02]  /*0520*/  @!UP0 USHF.L.U32 UR5, UR4, 0xb, URZ ;  /* 0x0000000b04058899 */ /* 0x000fe4000800063f */
[----:B------:R-:W-:Y:S01]  /*0530*/  @!UP0 USHF.L.U32 UR4, UR4, 0x1, URZ ;  /* 0x0000000104048899 */ /* 0x000fe2000800063f */
[----:B------:R-:W5:Y:S01]  /*0540*/  F2I.U32.TRUNC.NTZ R10, R10 ;  /* 0x0000000a000a7305 */ /* 0x000f62000020f000 */
[----:B---3--:R-:W-:Y:S02]  /*0550*/  ISETP.EQ.U32.AND P2, PT, R12, 0x1, PT ;  /* 0x000000010c00780c */ /* 0x008fe40003f42070 */
[----:B------:R-:W-:Y:S01]  /*0560*/  SHF.R.S32.HI R3, RZ, 0x1f, R152 ;  /* 0x0000001fff037819 */ /* 0x000fe20000011498 */
[----:B------:R-:W3:Y:S01]  /*0570*/  LDC R7, c[0x0][0x148] ;  /* 0x00005200ff077b82 */ /* 0x000ee20000000800 */
[----:B0-----:R-:W-:Y:S02]  /*0580*/  IMAD.MOV R14, RZ, RZ, -R0 ;  /* 0x000000ffff0e7224 */ /* 0x001fe400078e0a00 */
[----:B------:R-:W-:-:S02]  /*0590*/  LEA.HI R8, R3, R152, RZ, 0x3 ;  /* 0x0000009803087211 */ /* 0x000fc400078f18ff */
[----:B--2---:R-:W-:Y:S02]  /*05a0*/  IMAD R3, R9, R14, UR8 ;  /* 0x0000000809037e24 */ /* 0x004fe4000f8e020e */
[----:B------:R-:W-:Y:S02]  /*05b0*/  LOP3.LUT R11, R8, 0xfffffff8, RZ, 0xc0, !PT ;  /* 0xfffffff8080b7812 */ /* 0x000fe400078ec0ff */
[----:B------:R-:W-:Y:S01]  /*05c0*/  SHF.R.S32.HI R9, RZ, 0x1f, R2 ;  /* 0x0000001fff097819 */ /* 0x000fe20000011402 */
[----:B-----5:R-:W-:Y:S02]  /*05d0*/  IMAD.MOV R24, RZ, RZ, -R10 ;  /* 0x000000ffff187224 */ /* 0x020fe400078e0a0a */
[----:B------:R-:W-:Y:S01]  /*05e0*/  IMAD.IADD R0, R152, 0x1, -R11 ;  /* 0x0000000198007824 */ /* 0x000fe200078e0a0b */
[----:B------:R-:W-:Y:S01]  /*05f0*/  LEA.HI R9, R9, R2, RZ, 0x2 ;  /* 0x0000000209097211 */ /* 0x000fe200078f10ff */
[----:B-1----:R-:W-:Y:S01]  /*0600*/  @!UP0 ULEA UR6, UR7, UR6, 0x18 ;  /* 0x0000000607068291 */ /* 0x002fe2000f8ec03f */
[----:B------:R-:W-:-:S02]  /*0610*/  VOTEU.ALL UP0, P0 ;  /* 0x00000000003f7886 */ /* 0x000fc40000000000 */
[----:B------:R-:W-:Y:S02]  /*0620*/  LOP3.LUT R9, R9, 0xfffffffc, RZ, 0xc0, !PT ;  /* 0xfffffffc09097812 */ /* 0x000fe400078ec0ff */
[----:B------:R-:W-:Y:S02]  /*0630*/  ISETP.NE.AND P4, PT, R0, R3, PT ;  /* 0x000000030000720c */ /* 0x000fe40003f85270 */
[----:B------:R-:W-:Y:S01]  /*0640*/  LOP3.LUT P0, RZ, R6, 0x7, RZ, 0xc0, !PT ;  /* 0x0000000706ff7812 */ /* 0x000fe2000780c0ff */
[----:B------:R-:W-:Y:S02]  /*0650*/  IMAD.IADD R0, R2, 0x1, -R9 ;  /* 0x0000000102007824 */ /* 0x000fe400078e0a09 */
[----:B---3--:R-:W-:Y:S01]  /*0660*/  IMAD R9, R7, R24, R4 ;  /* 0x0000001807097224 */ /* 0x008fe200078e0204 */
[----:B------:R-:W-:Y:S01]  /*0670*/  ISETP.LT.U32.AND P0, PT, R152, 0x8, !P0 ;  /* 0x000000089800780c */ /* 0x000fe20004701070 */
[----:B------:R-:W-:Y:S01]  /*0680*/  VIADD R6, R5, 0xffffffff ;  /* 0xffffffff05067836 */ /* 0x000fe20000000000 */
[C---:B------:R-:W-:Y:S01]  /*0690*/  ISETP.NE.AND P1, PT, R0.reuse, 0x3, PT ;  /* 0x000000030000780c */ /* 0x040fe20003f25270 */
[----:B------:R-:W0:Y:S02]  /*06a0*/  FENCE.VIEW.ASYNC.S ;  /* 0x00000000000073c6 */ /* 0x000e240000000000 */
[----:B0-----:R0:W1:Y:S01]  /*06b0*/  @!UP0 SYNCS.EXCH.64 URZ, [UR6+0x30], UR4 ;  /* 0x00003004063f85b2 */ /* 0x0010620008000100 */
[----:B------:R-:W-:-:S02]  /*06c0*/  ISETP.EQ.OR P1, PT, R0, RZ, !P1 ;  /* 0x000000ff0000720c */ /* 0x000fc40004f22670 */
[----:B------:R-:W-:Y:S02]  /*06d0*/  @P4 SHF.R.S32.HI R8, RZ, 0x3, R8 ;  /* 0x00000003ff084819 */ /* 0x000fe40000011408 */
[----:B------:R-:W-:Y:S02]  /*06e0*/  ISETP.EQ.AND P1, PT, R5, RZ, P1 ;  /* 0x000000ff0500720c */ /* 0x000fe40000f22270 */
[----:B------:R-:W-:Y:S02]  /*06f0*/  @P4 ISETP.NE.AND P5, PT, R8, R9, PT ;  /* 0x000000090800420c */ /* 0x000fe40003fa5270 */
[----:B------:R-:W-:Y:S02]  /*0700*/  ISETP.GE.U32.AND P6, PT, R6, 0x2, PT ;  /* 0x000000020600780c */ /* 0x000fe40003fc6070 */
[----:B------:R-:W-:Y:S02]  /*0710*/  SEL R9, RZ, 0x1, !P0 ;  /* 0x00000001ff097807 */ /* 0x000fe40004000000 */
[----:B------:R-:W-:Y:S01]  /*0720*/  @P4 SEL R22, RZ, 0x1, P5 ;  /* 0x00000001ff164807 */ /* 0x000fe20002800000 */
[----:B------:R0:W2:Y:S01]  /*0730*/  @!UP1 SYNCS.EXCH.64 URZ, [UR6+0x38], UR4 ;  /* 0x00003804063f95b2 */ /* 0x0000a20008000100 */
[----:B------:R-:W-:Y:S01]  /*0740*/  SEL R19, RZ, 0x1, !P1 ;  /* 0x00000001ff137807 */ /* 0x000fe20004800000 */
[----:B------:R-:W-:Y:S01]  /*0750*/  NOP ;  /* 0x0000000000007918 */ /* 0x000fe20000000000 */
[----:B------:R-:W-:-:S02]  /*0760*/  LOP3.LUT R22, R22, R9, RZ, 0xc0, !PT ;  /* 0x0000000916167212 */ /* 0x000fc400078ec0ff */
[----:B------:R-:W-:Y:S01]  /*0770*/  SEL R19, R19, 0x2, P6 ;  /* 0x0000000213137807 */ /* 0x000fe20003000000 */
[----:B------:R-:W-:Y:S06]  /*0780*/  @!P2 BRA `(.L_x_3) ;  /* 0x000000000008a947 */ /* 0x000fec0003800000 */
[----:B-12-4-:R-:W-:Y:S01]  /*0790*/  UCGABAR_ARV ;  /* 0x00000000000079c7 */ /* 0x016fe20008000000 */
[----:B------:R-:W-:Y:S05]  /*07a0*/  BRA `(.L_x_4) ;  /* 0x0000000000047947 */ /* 0x000fea0003800000 */
.L_x_3:
[----:B-12-4-:R-:W-:Y:S01]  /*07b0*/  NOP ;  /* 0x0000000000007918 */ /* 0x016fe20000000000 */
.L_x_4:
[----:B------:R-:W1:Y:S01]  /*07c0*/  LDC R2, c[0x0][0x65c] ;  /* 0x00019700ff027b82 */ /* 0x000e620000000800 */
[----:B------:R-:W-:Y:S02]  /*07d0*/  IMAD.U32 R8, RZ, RZ, UR8 ;  /* 0x00000008ff087e24 */ /* 0x000fe4000f8e00ff */
[----:B------:R-:W-:Y:S01]  /*07e0*/  IMAD.MOV.U32 R9, RZ, RZ, RZ ;  /* 0x000000ffff097224 */ /* 0x000fe200078e00ff */
[----:B-1----:R-:W-:-:S04]  /*07f0*/  ISETP.NE.AND P1, PT, R2, 0x1, PT ;  /* 0x000000010200780c */ /* 0x002fc80003f25270 */
[----:B------:R-:W-:-:S09]  /*0800*/  P2R R5, PR, RZ, 0x2 ;  /* 0x00000002ff057803 */ /* 0x000fd20000000000 */
[----:B------:R-:W1:Y:S01]  /*0810*/  @P1 LDC R17, c[0x0][0x10] ;  /* 0x00000400ff111b82 */ /* 0x000e620000000800 */
[----:B------:R-:W-:Y:S02]  /*0820*/  @P1 IMAD.MOV.U32 R5, RZ, RZ, RZ ;  /* 0x000000ffff051224 */ /* 0x000fe400078e00ff */
[----:B------:R-:W-:-:S05]  /*0830*/  @P1 IMAD.MOV.U32 R13, RZ, RZ, RZ ;  /* 0x000000ffff0d1224 */ /* 0x000fca00078e00ff */
[----:B------:R-:W2:Y:S01]  /*0840*/  @!P1 LDC R11, c[0x0][0xc] ;  /* 0x00000300ff0b9b82 */ /* 0x000ea20000000800 */
[----:B-1----:R-:W-:-:S04]  /*0850*/  @P1 IMAD.WIDE.U32 R16, R17, UR8, R4 ;  /* 0x0000000811101c25 */ /* 0x002fc8000f8e0004 */
[----:B------:R-:W-:Y:S02]  /*0860*/  @P1 IMAD.IADD R17, R17, 0x1, R13 ;  /* 0x0000000111111824 */ /* 0x000fe400078e020d */
[----:B--2---:R-:W-:-:S04]  /*0870*/  @!P1 IMAD.WIDE.U32 R8, R4, R11, R8 ;  /* 0x0000000b04089225 */ /* 0x004fc800078e0008 */
[----:B------:R-:W-:Y:S02]  /*0880*/  @!P1 IMAD.MOV.U32 R16, RZ, RZ, R8 ;  /* 0x000000ffff109224 */ /* 0x000fe400078e0008 */
[----:B------:R-:W-:Y:S01]  /*0890*/  @!P1 IMAD.MOV.U32 R17, RZ, RZ, R9 ;  /* 0x000000ffff119224 */ /* 0x000fe200078e0009 */
[----:B------:R-:W-:Y:S06]  /*08a0*/  @!P2 BRA `(.L_x_5) ;  /* 0x00000000000ca947 */ /* 0x000fec0003800000 */
[----:B------:R-:W-:Y:S01]  /*08b0*/  UCGABAR_WAIT ;  /* 0x0000000000007dc7 */ /* 0x000fe20008000000 */
[----:B------:R-:W-:Y:S01]  /*08c0*/  CCTL.IVALL ;  /* 0x00000000ff00798f */ /* 0x000fe20002000000 */
[----:B------:R-:W-:Y:S05]  /*08d0*/  BRA `(.L_x_6) ;  /* 0x0000000000047947 */ /* 0x000fea0003800000 */
.L_x_5:
[----:B------:R-:W-:Y:S06]  /*08e0*/  BAR.SYNC.DEFER_BLOCKING 0x0 ;  /* 0x0000000000007b1d */ /* 0x000fec0000010000 */
.L_x_6:
[----:B------:R-:W-:Y:S05]  /*08f0*/  @!P3 BRA `(.L_x_7) ;  /* 0x0000009c0064b947 */ /* 0x000fea0003800000 */
[----:B------:R-:W-:-:S13]  /*0900*/  ISETP.GT.U32.AND P0, PT, R6, 0x1, PT ;  /* 0x000000010600780c */ /* 0x000fda0003f04070 */
[----:B0-----:R-:W-:Y:S05]  /*0910*/  @P0 EXIT ;  /* 0x000000000000094d */ /* 0x001fea0003800000 */
[----:B------:R-:W-:Y:S01]  /*0920*/  ULDC.64 UR4, c[0x0][0x650] ;  /* 0x0001940000047ab9 */ /* 0x000fe20000000a00 */
[----:B------:R-:W-:Y:S01]  /*0930*/  PRMT R0, RZ, 0x7610, R0 ;  /* 0x00007610ff007816 */ /* 0x000fe20000000000 */
[----:B------:R-:W-:Y:S01]  /*0940*/  IMAD.MOV.U32 R154, RZ, RZ, -0x1 ;  /* 0xffffffffff9a7424 */ /* 0x000fe200078e00ff */
[----:B------:R-:W-:Y:S01]  /*0950*/  ISETP.GE.U32.AND P0, PT, R16, UR4, PT ;  /* 0x0000000410007c0c */ /* 0x000fe2000bf06070 */
[----:B------:R-:W-:Y:S02]  /*0960*/  IMAD.MOV.U32 R153, RZ, RZ, -0x1 ;  /* 0xffffffffff997424 */ /* 0x000fe400078e00ff */
[----:B------:R-:W-:Y:S01]  /*0970*/  IMAD.MOV.U32 R23, RZ, RZ, -0x1 ;  /* 0xffffffffff177424 */ /* 0x000fe200078e00ff */
[----:B------:R-:W-:-:S13]  /*0980*/  ISETP.GE.U32.AND.EX P0, PT, R17, UR5, PT, P0 ;  /* 0x0000000511007c0c */ /* 0x000fda000bf06100 */
[----:B------:R-:W-:Y:S05]  /*0990*/  @P0 BRA `(.L_x_8) ;  /* 0x00000004002c0947 */ /* 0x000fea0003800000 */
[----:B------:R-:W0:Y:S01]  /*09a0*/  LDC.64 R20, c[0x0][0x628] ;  /* 0x00018a00ff147b82 */ /* 0x000e220000000a00 */
[----:B------:R-:W-:Y:S02]  /*09b0*/  IMAD.MOV.U32 R8, RZ, RZ, R16 ;  /* 0x000000ffff087224 */ /* 0x000fe400078e0010 */
[----:B------:R-:W-:-:S05]  /*09c0*/  IMAD.MOV.U32 R9, RZ, RZ, R17 ;  /* 0x000000ffff097224 */ /* 0x000fca00078e0011 */
[----:B------:R-:W1:Y:S08]  /*09d0*/  LDC R0, c[0x0][0x630] ;  /* 0x00018c00ff007b82 */ /* 0x000e700000000800 */
[----:B------:R-:W2:Y:S01]  /*09e0*/  LDC.64 R26, c[0x0][0x620] ;  /* 0x00018800ff1a7b82 */ /* 0x000ea20000000a00 */
[----:B0-----:R-:W-:-:S04]  /*09f0*/  ISETP.NE.U32.AND P0, PT, R20, RZ, PT ;  /* 0x000000ff1400720c */ /* 0x001fc80003f05070 */
[----:B------:R-:W-:-:S13]  /*0a00*/  ISETP.NE.AND.EX P0, PT, R21, RZ, PT, P0 ;  /* 0x000000ff1500720c */ /* 0x000fda0003f05300 */
[----:B-12---:R-:W-:Y:S05]  /*0a10*/  @!P0 BRA `(.L_x_9) ;  /* 0x0000000000288947 */ /* 0x006fea0003800000 */
[----:B------:R-:W0:Y:S02]  /*0a20*/  LDC R13, c[0x0][0x634] ;  /* 0x00018d00ff0d7b82 */ /* 0x000e240000000800 */
[----:B0-----:R-:W-:-:S05]  /*0a30*/  IADD3 R13, P0, R16, R13, RZ ;  /* 0x0000000d100d7210 */ /* 0x001fca0007f1e0ff */
[----:B------:R-:W-:-:S04]  /*0a40*/  IMAD.X R15, RZ, RZ, R17, P0 ;  /* 0x000000ffff0f7224 */ /* 0x000fc800000e0611 */
[----:B------:R-:W-:-:S04]  /*0a50*/  IMAD.WIDE.U32 R8, R15, R20, RZ ;  /* 0x000000140f087225 */ /* 0x000fc800078e00ff */
[----:B------:R-:W-:-:S04]  /*0a60*/  IMAD.WIDE.U32 R10, P0, R13, R21, R8 ;  /* 0x000000150d0a7225 */ /* 0x000fc80007800008 */
[----:B------:R-:W-:-:S04]  /*0a70*/  IMAD.WIDE.U32 R8, R13, R20, RZ ;  /* 0x000000140d087225 */ /* 0x000fc800078e00ff */
[----:B------:R-:W-:Y:S01]  /*0a80*/  IMAD.X R13, RZ, RZ, RZ, P0 ;  /* 0x000000ffff0d7224 */ /* 0x000fe200000e06ff */
[----:B------:R-:W-:Y:S01]  /*0a90*/  IADD3 RZ, P0, R9, R10, RZ ;  /* 0x0000000a09ff7210 */ /* 0x000fe20007f1e0ff */
[----:B------:R-:W-:-:S04]  /*0aa0*/  IMAD.MOV.U32 R12, RZ, RZ, R11 ;  /* 0x000000ffff0c7224 */ /* 0x000fc800078e000b */
[----:B------:R-:W-:-:S08]  /*0ab0*/  IMAD.WIDE.U32.X R8, R15, R21, R12, P0 ;  /* 0x000000150f087225 */ /* 0x000fd000000e040c */
.L_x_9:
[----:B------:R-:W0:Y:S01]  /*0ac0*/  LDC.64 R20, c[0x0][0x640] ;  /* 0x00019000ff147b82 */ /* 0x000e220000000a00 */
[--C-:B------:R-:W-:Y:S01]  /*0ad0*/  SHF.R.U64 R28, R8, R0, R9.reuse ;  /* 0x00000000081c7219 */ /* 0x100fe20000001209 */
[----:B------:R-:W-:Y:S01]  /*0ae0*/  IMAD R30, R7, R24, R4 ;  /* 0x00000018071e7224 */ /* 0x000fe200078e0204 */
[----:B------:R-:W-:Y:S01]  /*0af0*/  SHF.R.U32.HI R0, RZ, R0, R9 ;  /* 0x00000000ff007219 */ /* 0x000fe20000011609 */
[----:B------:R-:W-:Y:S01]  /*0b00*/  IMAD.MOV.U32 R23, RZ, RZ, 0x1 ;  /* 0x00000001ff177424 */ /* 0x000fe200078e00ff */
[----:B------:R-:W-:-:S03]  /*0b10*/  IADD3 R5, P0, RZ, -R28, RZ ;  /* 0x8000001cff057210 */ /* 0x000fc60007f1e0ff */
[----:B------:R-:W1:Y:S02]  /*0b20*/  LDC R6, c[0x0][0x618] ;  /* 0x00018600ff067b82 */ /* 0x000e640000000800 */
[----:B------:R-:W-:-:S04]  /*0b30*/  IMAD.X R9, RZ, RZ, ~R0, P0 ;  /* 0x000000ffff097224 */ /* 0x000fc800000e0e00 */
[-C--:B------:R-:W-:Y:S02]  /*0b40*/  IMAD R0, R9, R26.reuse, RZ ;  /* 0x0000001a09007224 */ /* 0x080fe400078e02ff */
[----:B------:R-:W2:Y:S01]  /*0b50*/  LDC R11, c[0x0][0x608] ;  /* 0x00018200ff0b7b82 */ /* 0x000ea20000000800 */
[----:B------:R-:W-:-:S04]  /*0b60*/  IMAD.WIDE.U32 R8, R5, R26, R16 ;  /* 0x0000001a05087225 */ /* 0x000fc800078e0010 */
[----:B------:R-:W-:-:S03]  /*0b70*/  IMAD R5, R5, R27, R0 ;  /* 0x0000001b05057224 */ /* 0x000fc600078e0200 */
[----:B------:R-:W3:Y:S01]  /*0b80*/  LDC R12, c[0x0][0x658] ;  /* 0x00019600ff0c7b82 */ /* 0x000ee20000000800 */
[----:B0-----:R-:W-:Y:S01]  /*0b90*/  ISETP.NE.U32.AND P0, PT, R20, RZ, PT ;  /* 0x000000ff1400720c */ /* 0x001fe20003f05070 */
[----:B------:R-:W-:Y:S02]  /*0ba0*/  IMAD.IADD R5, R9, 0x1, R5 ;  /* 0x0000000109057824 */ /* 0x000fe400078e0205 */
[----:B------:R-:W-:Y:S01]  /*0bb0*/  IMAD.MOV.U32 R9, RZ, RZ, -0x1 ;  /* 0xffffffffff097424 */ /* 0x000fe200078e00ff */
[----:B------:R-:W-:-:S03]  /*0bc0*/  ISETP.NE.AND.EX P0, PT, R21, RZ, PT, P0 ;  /* 0x000000ff1500720c */ /* 0x000fc60003f05300 */
[----:B------:R-:W0:Y:S01]  /*0bd0*/  LDC R15, c[0x0][0x600] ;  /* 0x00018000ff0f7b82 */ /* 0x000e220000000800 */
[-CC-:B-1----:R-:W-:Y:S02]  /*0be0*/  SHF.R.U64 R13, R8, R6.reuse, R5.reuse ;  /* 0x00000006080d7219 */ /* 0x182fe40000001205 */
[----:B------:R-:W-:-:S05]  /*0bf0*/  SHF.R.U32.HI R0, RZ, R6, R5 ;  /* 0x00000006ff007219 */ /* 0x000fca0000011605 */
[----:B------:R-:W1:Y:S01]  /*0c00*/  LDC R14, c[0x0][0x648] ;  /* 0x00019200ff0e7b82 */ /* 0x000e620000000800 */
[-CC-:B--2---:R-:W-:Y:S02]  /*0c10*/  SHF.R.U64 R27, R13, R11.reuse, R0.reuse ;  /* 0x0000000b0d1b7219 */ /* 0x184fe40000001200 */
[----:B------:R-:W-:-:S05]  /*0c20*/  SHF.R.U32.HI R5, RZ, R11, R0 ;  /* 0x0000000bff057219 */ /* 0x000fca0000011600 */
[----:B------:R-:W2:Y:S01]  /*0c30*/  LDC R26, c[0x0][0x638] ;  /* 0x00018e00ff1a7b82 */ /* 0x000ea20000000800 */
[-CC-:B---3--:R-:W-:Y:S02]  /*0c40*/  SHF.R.U64 R24, R27, R12.reuse, R5.reuse ;  /* 0x0000000c1b187219 */ /* 0x188fe40000001205 */
[-C--:B------:R-:W-:Y:S02]  /*0c50*/  SHF.L.U32 R0, R9, R12.reuse, RZ ;  /* 0x0000000c09007219 */ /* 0x080fe400000006ff */
[----:B------:R-:W-:Y:S01]  /*0c60*/  SHF.R.U32.HI R5, RZ, R12, R5 ;  /* 0x0000000cff057219 */ /* 0x000fe20000011605 */
[----:B------:R-:W-:Y:S01]  /*0c70*/  IMAD.MOV.U32 R4, RZ, RZ, R24 ;  /* 0x000000ffff047224 */ /* 0x000fe200078e0018 */
[----:B------:R-:W-:Y:S01]  /*0c80*/  LOP3.LUT R10, RZ, R0, RZ, 0x33, !PT ;  /* 0x00000000ff0a7212 */ /* 0x000fe200078e33ff */
[----:B------:R-:W3:Y:S01]  /*0c90*/  LDC R25, c[0x0][0x610] ;  /* 0x00018400ff197b82 */ /* 0x000ee20000000800 */
[----:B------:R-:W-:Y:S05]  /*0ca0*/  @!P0 BRA `(.L_x_10) ;  /* 0x0000000000288947 */ /* 0x000fea0003800000 */
[----:B------:R-:W4:Y:S02]  /*0cb0*/  LDC R9, c[0x0][0x64c] ;  /* 0x00019300ff097b82 */ /* 0x000f240000000800 */
[----:B----4-:R-:W-:-:S05]  /*0cc0*/  IADD3 R9, P0, R24, R9, RZ ;  /* 0x0000000918097210 */ /* 0x010fca0007f1e0ff */
        /* <DEDUP_REMOVED lines=8> */
.L_x_10:
[----:B-1----:R-:W-:Y:S01]  /*0d50*/  SHF.R.U64 R4, R4, R14, R5 ;  /* 0x0000000e04047219 */ /* 0x002fe20000001205 */
[----:B0-----:R-:W-:Y:S01]  /*0d60*/  VIADD R6, R15, 0xffffffff ;  /* 0xffffffff0f067836 */ /* 0x001fe20000000000 */
[----:B------:R-:W-:Y:S01]  /*0d70*/  SHF.L.U32 R0, R23, R12, RZ ;  /* 0x0000000c17007219 */ /* 0x000fe200000006ff */
[----:B------:R-:W-:Y:S01]  /*0d80*/  IMAD.MOV.U32 R23, RZ, RZ, R28 ;  /* 0x000000ffff177224 */ /* 0x000fe200078e001c */
[----:B------:R-:W-:Y:S01]  /*0d90*/  LOP3.LUT R5, R27, R10, RZ, 0xc0, !PT ;  /* 0x0000000a1b057212 */ /* 0x000fe200078ec0ff */
[----:B------:R-:W-:Y:S01]  /*0da0*/  IMAD.MOV R7, RZ, RZ, -R4 ;  /* 0x000000ffff077224 */ /* 0x000fe200078e0a04 */
[----:B------:R-:W-:Y:S02]  /*0db0*/  SEL R3, R3, R30, !P1 ;  /* 0x0000001e03037207 */ /* 0x000fe40004800000 */
[----:B------:R-:W-:Y:S01]  /*0dc0*/  LOP3.LUT R6, R13, R6, RZ, 0xc0, !PT ;  /* 0x000000060d067212 */ /* 0x000fe200078ec0ff */
[----:B------:R-:W-:Y:S02]  /*0dd0*/  IMAD R4, R0, R4, R5 ;  /* 0x0000000400047224 */ /* 0x000fe400078e0205 */
[----:B--2---:R-:W-:-:S02]  /*0de0*/  IMAD R0, R7, R26, R24 ;  /* 0x0000001a07007224 */ /* 0x004fc400078e0218 */
[----:B---3--:R-:W-:Y:S02]  /*0df0*/  IMAD R3, R4, R25, R3 ;  /* 0x0000001904037224 */ /* 0x008fe400078e0203 */
[----:B------:R-:W-:Y:S02]  /*0e00*/  IMAD R154, R0, R15, R6 ;  /* 0x0000000f009a7224 */ /* 0x000fe400078e0206 */
[----:B------:R-:W-:-:S03]  /*0e10*/  IMAD.MOV.U32 R4, RZ, RZ, 0x1 ;  /* 0x00000001ff047424 */ /* 0x000fc600078e00ff */
[----:B------:R-:W-:Y:S02]  /*0e20*/  SEL R153, R154, R3, !P1 ;  /* 0x000000039a997207 */ /* 0x000fe40004800000 */
[----:B------:R-:W-:Y:S02]  /*0e30*/  PRMT R0, R4, 0x7610, R0 ;  /* 0x0000761004007816 */ /* 0x000fe40000000000 */
[----:B------:R-:W-:-:S07]  /*0e40*/  SEL R154, R3, R154, !P1 ;  /* 0x0000009a039a7207 */ /* 0x000fce0004800000 */
.L_x_8:
[----:B------:R-:W-:-:S08]  /*0e50*/  NOP ;  /* 0x0000000000007918 */ /* 0x000fd00000000000 */
[----:B------:R-:W0:Y:S02]  /*0e60*/  USETMAXREG.TRY_ALLOC.CTAPOOL UP0, 0xe8 ;  /* 0x000000e8000079c8 */ /* 0x000e240008000600 */
[----:B0-----:R-:W-:-:S13]  /*0e70*/  PLOP3.LUT P0, PT, PT, PT, UP0, 0x80, 0x0 ;  /* 0x000000000000781c */ /* 0x001fda0003f0f008 */
[----:B------:R-:W-:Y:S05]  /*0e80*/  @!P0 BRA `(.L_x_8) ;  /* 0xfffffffc00f08947 */ /* 0x000fea000383ffff */
[----:B------:R-:W-:Y:S01]  /*0e90*/  ULDC.64 UR4, c[0x0][0x598] ;  /* 0x0001660000047ab9 */ /* 0x000fe20000000a00 */
[----:B------:R-:W-:Y:S01]  /*0ea0*/  ULDC.64 UR36, c[0x0][0x208] ;  /* 0x0000820000247ab9 */ /* 0x000fe20000000a00 */
[----:B------:R-:W-:-:S04]  /*0eb0*/  ISETP.NE.U32.AND P0, PT, RZ, UR4, PT ;  /* 0x00000004ff007c0c */ /* 0x000fc8000bf05070 */
[----:B------:R-:W-:-:S13]  /*0ec0*/  ISETP.NE.AND.EX P0, PT, RZ, UR5, PT, P0 ;  /* 0x00000005ff007c0c */ /* 0x000fda000bf05300 */
[----:B------:R-:W-:Y:S05]  /*0ed0*/  @!P0 BRA `(.L_x_11) ;  /* 0x00000000001c8947 */ /* 0x000fea0003800000 */
[----:B------:R-:W0:Y:S02]  /*0ee0*/  LDC.64 R4, c[0x0][0x598] ;  /* 0x00016600ff047b82 */ /* 0x000e240000000a00 */
[----:B0-----:R-:W2:Y:S02]  /*0ef0*/  LDG.E.64 R4, desc[UR36][R4.64] ;  /* 0x0000002404047981 */ /* 0x001ea4000c1e1b00 */
[----:B--2---:R-:W-:-:S04]  /*0f00*/  ISETP.NE.U32.AND P0, PT, R4, RZ, PT ;  /* 0x000000ff0400720c */ /* 0x004fc80003f05070 */
[----:B------:R-:W-:-:S13]  /*0f10*/  ISETP.NE.AND.EX P0, PT, R5, RZ, PT, P0 ;  /* 0x000000ff0500720c */ /* 0x000fda0003f05300 */
[----:B------:R-:W-:Y:S05]  /*0f20*/  @!P0 BRA `(.L_x_11) ;  /* 0x0000000000088947 */ /* 0x000fea0003800000 */
[----:B------:R0:W5:Y:S01]  /*0f30*/  LD.E R155, desc[UR36][R4.64] ;  /* 0x00000024049b7980 */ /* 0x000162000c101900 */
[----:B------:R-:W-:Y:S05]  /*0f40*/  BRA `(.L_x_12) ;  /* 0x0000000000247947 */ /* 0x000fea0003800000 */
.L_x_11:
[----:B------:R-:W-:Y:S02]  /*0f50*/  ULDC.64 UR4, c[0x0][0x588] ;  /* 0x0001620000047ab9 */ /* 0x000fe40000000a00 */
[----:B------:R-:W-:-:S04]  /*0f60*/  ISETP.NE.U32.AND P0, PT, RZ, UR4, PT ;  /* 0x00000004ff007c0c */ /* 0x000fc8000bf05070 */
[----:B------:R-:W-:-:S13]  /*0f70*/  ISETP.NE.AND.EX P0, PT, RZ, UR5, PT, P0 ;  /* 0x00000005ff007c0c */ /* 0x000fda000bf05300 */
[----:B------:R-:W-:Y:S05]  /*0f80*/  @!P0 BRA `(.L_x_13) ;  /* 0x00000000000c8947 */ /* 0x000fea0003800000 */
[----:B------:R-:W0:Y:S02]  /*0f90*/  LDC.64 R4, c[0x0][0x588] ;  /* 0x00016200ff047b82 */ /* 0x000e240000000a00 */
[----:B0-----:R1:W5:Y:S01]  /*0fa0*/  LDG.E R155, desc[UR36][R4.64] ;  /* 0x00000024049b7981 */ /* 0x001362000c1e1900 */
[----:B------:R-:W-:Y:S05]  /*0fb0*/  BRA `(.L_x_12) ;  /* 0x0000000000087947 */ /* 0x000fea0003800000 */
.L_x_13:
[----:B------:R-:W-:Y:S02]  /*0fc0*/  ULDC UR4, c[0x0][0x580] ;  /* 0x0001600000047ab9 */ /* 0x000fe40000000800 */
[----:B------:R-:W-:-:S07]  /*0fd0*/  IMAD.U32 R155, RZ, RZ, UR4 ;  /* 0x00000004ff9b7e24 */ /* 0x000fce000f8e00ff */
.L_x_12:
[----:B------:R-:W-:Y:S02]  /*0fe0*/  ULDC.64 UR4, c[0x0][0x5a0] ;  /* 0x0001680000047ab9 */ /* 0x000fe40000000a00 */
[----:B------:R-:W-:-:S04]  /*0ff0*/  ISETP.NE.U32.AND P0, PT, RZ, UR4, PT ;  /* 0x00000004ff007c0c */ /* 0x000fc8000bf05070 */
[----:B------:R-:W-:-:S13]  /*1000*/  ISETP.NE.AND.EX P0, PT, RZ, UR5, PT, P0 ;  /* 0x00000005ff007c0c */ /* 0x000fda000bf05300 */
[----:B------:R-:W-:Y:S05]  /*1010*/  @!P0 BRA `(.L_x_14) ;  /* 0x00000000001c8947 */ /* 0x000fea0003800000 */
[----:B01----:R-:W0:Y:S02]  /*1020*/  LDC.64 R4, c[0x0][0x5a0] ;  /* 0x00016800ff047b82 */ /* 0x003e240000000a00 */
[----:B0-----:R-:W2:Y:S02]  /*1030*/  LDG.E.64 R4, desc[UR36][R4.64] ;  /* 0x0000002404047981 */ /* 0x001ea4000c1e1b00 */
[----:B--2---:R-:W-:-:S04]  /*1040*/  ISETP.NE.U32.AND P0, PT, R4, RZ, PT ;  /* 0x000000ff0400720c */ /* 0x004fc80003f05070 */
[----:B------:R-:W-:-:S13]  /*1050*/  ISETP.NE.AND.EX P0, PT, R5, RZ, PT, P0 ;  /* 0x000000ff0500720c */ /* 0x000fda0003f05300 */
[----:B------:R-:W-:Y:S05]  /*1060*/  @!P0 BRA `(.L_x_14) ;  /* 0x0000000000088947 */ /* 0x000fea0003800000 */
[----:B------:R0:W5:Y:S01]  /*1070*/  LD.E R156, desc[UR36][R4.64] ;  /* 0x00000024049c7980 */ /* 0x000162000c101900 */
[----:B------:R-:W-:Y:S05]  /*1080*/  BRA `(.L_x_15) ;  /* 0x0000000000247947 */ /* 0x000fea0003800000 */
.L_x_14:
[----:B------:R-:W-:Y:S02]  /*1090*/  ULDC.64 UR4, c[0x0][0x590] ;  /* 0x0001640000047ab9 */ /* 0x000fe40000000a00 */
[----:B------:R-:W-:-:S04]  /*10a0*/  ISETP.NE.U32.AND P0, PT, RZ, UR4, PT ;  /* 0x00000004ff007c0c */ /* 0x000fc8000bf05070 */
[----:B------:R-:W-:-:S13]  /*10b0*/  ISETP.NE.AND.EX P0, PT, RZ, UR5, PT, P0 ;  /* 0x00000005ff007c0c */ /* 0x000fda000bf05300 */
[----:B------:R-:W-:Y:S05]  /*10c0*/  @!P0 BRA `(.L_x_16) ;  /* 0x00000000000c8947 */ /* 0x000fea0003800000 */
[----:B------:R-:W2:Y:S02]  /*10d0*/  LDC.64 R156, c[0x0][0x590] ;  /* 0x00016400ff9c7b82 */ /* 0x000ea40000000a00 */
[----:B--2---:R2:W5:Y:S01]  /*10e0*/  LDG.E R156, desc[UR36][R156.64] ;  /* 0x000000249c9c7981 */ /* 0x004562000c1e1900 */
[----:B------:R-:W-:Y:S05]  /*10f0*/  BRA `(.L_x_15) ;  /* 0x0000000000087947 */ /* 0x000fea0003800000 */
.L_x_16:
[----:B------:R-:W-:Y:S02]  /*1100*/  ULDC UR4, c[0x0][0x584] ;  /* 0x0001610000047ab9 */ /* 0x000fe40000000800 */
[----:B------:R-:W-:-:S07]  /*1110*/  IMAD.U32 R156, RZ, RZ, UR4 ;  /* 0x00000004ff9c7e24 */ /* 0x000fce000f8e00ff */
.L_x_15:
[----:B------:R-:W-:-:S13]  /*1120*/  LOP3.LUT P0, RZ, R0, 0xff, RZ, 0xc0, !PT ;  /* 0x000000ff00ff7812 */ /* 0x000fda000780c0ff */
[----:B------:R-:W-:Y:S05]  /*1130*/  @!P0 EXIT ;  /* 0x000000000000894d */ /* 0x000fea0003800000 */
[----:B------:R-:W-:Y:S01]  /*1140*/  ULDC UR4, c[0x0][0x28c] ;  /* 0x0000a30000047ab9 */ /* 0x000fe20000000800 */
[----:B--2---:R-:W-:Y:S01]  /*1150*/  LOP3.LUT R157, R19, 0x1, RZ, 0xfc, !PT ;  /* 0x00000001139d7812 */ /* 0x004fe200078efcff */
[----:B------:R-:W-:Y:S01]  /*1160*/  UIADD3 UR4, UR4, 0x7f, URZ ;  /* 0x0000007f04047890 */ /* 0x000fe2000fffe03f */
[----:B------:R-:W-:Y:S01]  /*1170*/  UMOV UR38, URZ ;  /* 0x0000003f00267c82 */ /* 0x000fe20008000000 */
[----:B------:R-:W-:Y:S02]  /*1180*/  UMOV UR39, URZ ;  /* 0x0000003f00277c82 */ /* 0x000fe40008000000 */
[----:B------:R-:W-:-:S04]  /*1190*/  USHF.R.S32.HI UR5, URZ, 0x1f, UR4 ;  /* 0x0000001f3f057899 */ /* 0x000fc80008011404 */
[----:B------:R-:W-:-:S04]  /*11a0*/  ULEA.HI UR5, UR5, UR4, URZ, 0x7 ;  /* 0x0000000405057291 */ /* 0x000fc8000f8f383f */
[----:B------:R-:W-:-:S12]  /*11b0*/  USHF.R.S32.HI UR40, URZ, 0x7, UR5 ;  /* 0x000000073f287899 */ /* 0x000fd80008011405 */
.L_x_290:
[----:B------:R-:W-:Y:S01]  /*11c0*/  LOP3.LUT R0, R18, 0x80, RZ, 0xc0, !PT ;  /* 0x0000008012007812 */ /* 0x000fe200078ec0ff */
[----:B--2---:R-:W2:Y:S01]  /*11d0*/  S2UR UR7, SR_CgaCtaId ;  /* 0x00000000000779c3 */ /* 0x004ea20000008800 */
[----:B------:R-:W-:Y:S02]  /*11e0*/  UMOV UR6, 0x400 ;  /* 0x0000040000067882 */ /* 0x000fe40000000000 */
[----:B------:R-:W-:-:S06]  /*11f0*/  SHF.R.U32.HI R0, RZ, 0x7, R0 ;  /* 0x00000007ff007819 */ /* 0x000fcc0000011600 */
[----:B---3--:R-:W3:Y:S01]  /*1200*/  SHFL.IDX PT, R0, R0, RZ, 0x1f ;  /* 0x00001fff00007589 */ /* 0x008ee200000e0000 */
[----:B--2---:R-:W-:Y:S01]  /*1210*/  ULEA UR6, UR7, UR6, 0x18 ;  /* 0x0000000607067291 */ /* 0x004fe2000f8ec03f */
[----:B---3--:R-:W-:-:S13]  /*1220*/  R2UR UR4, R0 ;  /* 0x00000000000472ca */ /* 0x008fda00000e0000 */
[----:B------:R-:W-:-:S04]  /*1230*/  ULEA.HI UR5, UR4, UR4, URZ, 0x1 ;  /* 0x0000000404057291 */ /* 0x000fc8000f8f083f */
[----:B------:R-:W-:-:S04]  /*1240*/  ULOP3.LUT UR5, UR5, 0x7fffe, URZ, 0xc0, !UPT ;  /* 0x0007fffe05057892 */ /* 0x000fc8000f8ec03f */
[----:B------:R-:W-:-:S03]  /*1250*/  UIADD3 UR5, UR4, -UR5, URZ ;  /* 0x8000000504057290 */ /* 0x000fc6000fffe03f */
[----:B------:R-:W-:Y:S01]  /*1260*/  ULDC UR4, c[0x0][0x28c] ;  /* 0x0000a30000047ab9 */ /* 0x000fe20000000800 */
[----:B------:R-:W-:Y:S01]  /*1270*/  ULEA UR5, UR5, UR6, 0xd ;  /* 0x0000000605057291 */ /* 0x000fe2000f8e683f */
[----:B------:R-:W-:-:S03]  /*1280*/  ISETP.LT.AND P0, PT, RZ, UR4, PT ;  /* 0x00000004ff007c0c */ /* 0x000fc6000bf01270 */
[----:B------:R-:W-:-:S04]  /*1290*/  UIADD3 UR5, UR5, 0x100, URZ ;  /* 0x0000010005057890 */ /* 0x000fc8000fffe03f */
[----:B------:R-:W-:-:S04]  /*12a0*/  USHF.R.U32.HI UR5, URZ, 0x4, UR5 ;  /* 0x000000043f057899 */ /* 0x000fc80008011605 */
[----:B------:R-:W-:Y:S02]  /*12b0*/  ULOP3.LUT UR41, UR5, 0x3fff, URZ, 0xc0, !UPT ;  /* 0x00003fff05297892 */ /* 0x000fe4000f8ec03f */
[----:B-1--45:R-:W-:Y:S10]  /*12c0*/  @P0 BRA `(.L_x_17) ;  /* 0x0000000000400947 */ /* 0x032ff40003800000 */
[----:B------:R-:W-:Y:S01]  /*12d0*/  MOV R0, 0x0 ;  /* 0x0000000000007802 */ /* 0x000fe20000000f00 */
[----:B------:R-:W-:Y:S01]  /*12e0*/  ULDC.64 UR4, c[0x4][0x68] ;  /* 0x01001a0000047ab9 */ /* 0x000fe20000000a00 */
[----:B------:R-:W-:Y:S01]  /*12f0*/  ULDC.64 UR6, c[0x4][0x8] ;  /* 0x0100020000067ab9 */ /* 0x000fe20000000a00 */
[----:B01----:R-:W-:Y:S01]  /*1300*/  IMAD.U32 R4, RZ, RZ, UR4 ;  /* 0x00000004ff047e24 */ /* 0x003fe2000f8e00ff */
[----:B------:R0:W1:Y:S01]  /*1310*/  LDC.64 R14, c[0x4][R0] ;  /* 0x01000000000e7b82 */ /* 0x0000620000000a00 */
[----:B------:R-:W-:Y:S01]  /*1320*/  IMAD.U32 R5, RZ, RZ, UR5 ;  /* 0x00000005ff057e24 */ /* 0x000fe2000f8e00ff */
[----:B------:R-:W-:Y:S01]  /*1330*/  ULDC.64 UR4, c[0x4][0x70] ;  /* 0x01001c0000047ab9 */ /* 0x000fe20000000a00 */
[----:B------:R-:W-:Y:S02]  /*1340*/  IMAD.U32 R10, RZ, RZ, UR6 ;  /* 0x00000006ff0a7e24 */ /* 0x000fe4000f8e00ff */
[----:B------:R-:W-:Y:S02]  /*1350*/  IMAD.U32 R6, RZ, RZ, UR4 ;  /* 0x00000004ff067e24 */ /* 0x000fe4000f8e00ff */
[----:B------:R-:W-:-:S02]  /*1360*/  IMAD.U32 R7, RZ, RZ, UR5 ;  /* 0x00000005ff077e24 */ /* 0x000fc4000f8e00ff */
[----:B------:R-:W-:Y:S02]  /*1370*/  IMAD.U32 R11, RZ, RZ, UR7 ;  /* 0x00000007ff0b7e24 */ /* 0x000fe4000f8e00ff */
[----:B------:R-:W-:Y:S02]  /*1380*/  IMAD.MOV.U32 R8, RZ, RZ, 0x1e1 ;  /* 0x000001e1ff087424 */ /* 0x000fe400078e00ff */
[----:B------:R-:W-:Y:S02]  /*1390*/  IMAD.MOV.U32 R12, RZ, RZ, 0x1 ;  /* 0x00000001ff0c7424 */ /* 0x000fe400078e00ff */
[----:B0-----:R-:W-:-:S07]  /*13a0*/  IMAD.MOV.U32 R13, RZ, RZ, RZ ;  /* 0x000000ffff0d7224 */ /* 0x001fce00078e00ff */
[----:B------:R-:W-:-:S07]  /*13b0*/  LEPC R20, `(.L_x_17) ;  /* 0x000000001014794e */ /* 0x000fce0000000000 */
[----:B-1---5:R-:W-:Y:S05]  /*13c0*/  CALL.ABS.NOINC R14 ;  /* 0x000000000e007343 */ /* 0x022fea0003c00000 */
.L_x_17:
[----:B------:R-:W-:-:S13]  /*13d0*/  ISETP.NE.AND P0, PT, R157, 0x3, PT ;  /* 0x000000039d00780c */ /* 0x000fda0003f05270 */
[----:B------:R-:W-:Y:S05]  /*13e0*/  @!P0 BRA `(.L_x_18) ;  /* 0x0000000000048947 */ /* 0x000fea0003800000 */
[----:B------:R-:W-:Y:S01]  /*13f0*/  BPT.TRAP 0x1 ;  /* 0x000000040000795c */ /* 0x000fe20000300000 */
.L_x_18:
[----:B------:R-:W2:Y:S01]  /*1400*/  S2UR UR5, SR_CgaCtaId ;  /* 0x00000000000579c3 */ /* 0x000ea20000008800 */
[----:B------:R-:W-:Y:S01]  /*1410*/  UMOV UR4, 0x400 ;  /* 0x0000040000047882 */ /* 0x000fe20000000000 */
[----:B------:R-:W-:Y:S02]  /*1420*/  IMAD.U32 R0, RZ, RZ, UR38 ;  /* 0x00000026ff007e24 */ /* 0x000fe4000f8e00ff */
[----:B------:R-:W-:-:S03]  /*1430*/  IMAD.U32 R3, RZ, RZ, UR39 ;  /* 0x00000027ff037e24 */ /* 0x000fc6000f8e00ff */
[----:B------:R-:W-:Y:S01]  /*1440*/  SHF.L.U32 R0, R0, 0x1f, RZ ;  /* 0x0000001f00007819 */ /* 0x000fe200000006ff */
[----:B--2---:R-:W-:-:S06]  /*1450*/  ULEA UR4, UR5, UR4, 0x18 ;  /* 0x0000000405047291 */ /* 0x004fcc000f8ec03f */
[----:B------:R-:W-:-:S04]  /*1460*/  IMAD.U32 R6, RZ, RZ, UR4 ;  /* 0x00000004ff067e24 */ /* 0x000fc8000f8e00ff */
[----:B------:R-:W-:-:S04]  /*1470*/  IMAD R3, R3, 0x8, R6 ;  /* 0x0000000803037824 */ /* 0x000fc800078e0206 */
[----:B------:R2:W3:Y:S01]  /*1480*/  SYNCS.PHASECHK.TRANS64.TRYWAIT P1, [R3+URZ], R0 ;  /* 0x00000000030075a7 */ /* 0x0004e2000802017f */
[----:B------:R-:W-:Y:S05]  /*1490*/  @!P0 BRA `(.L_x_19) ;  /* 0x0000000000048947 */ /* 0x000fea0003800000 */
[----:B------:R-:W-:Y:S01]  /*14a0*/  BPT.TRAP 0x1 ;  /* 0x000000040000795c */ /* 0x000fe20000300000 */
.L_x_19:
[----:B---3--:R-:W-:Y:S05]  /*14b0*/  @P1 BRA `(.L_x_20) ;  /* 0x0000000000081947 */ /* 0x008fea0003800000 */
[----:B------:R-:W3:Y:S02]  /*14c0*/  SYNCS.PHASECHK.TRANS64.TRYWAIT P1, [R3+URZ], R0 ;  /* 0x00000000030075a7 */ /* 0x000ee4000802017f */
[----:B---3--:R-:W-:Y:S05]  /*14d0*/  @!P1 BRA `(.L_x_21) ;  /* 0x000000a400c49947 */ /* 0x008fea0003800000 */
.L_x_20:
[----:B------:R-:W-:-:S04]  /*14e0*/  UISETP.LT.AND UP0, UPT, UR40, 0x1, UPT ;  /* 0x000000012800788c */ /* 0x000fc8000bf01270 */
[----:B------:R-:W-:-:S06]  /*14f0*/  USEL UR4, UR40, 0x1, UP0 ;  /* 0x0000000128047887 */ /* 0x000fcc0008000000 */
[----:B--23--:R-:W-:Y:S01]  /*1500*/  IMAD.U32 R0, RZ, RZ, UR4 ;  /* 0x00000004ff007e24 */ /* 0x00cfe2000f8e00ff */
[----:B------:R-:W-:Y:S05]  /*1510*/  WARPSYNC.ALL ;  /* 0x0000000000007948 */ /* 0x000fea0003800000 */
[----:B------:R-:W-:-:S04]  /*1520*/  IADD3 R0, -R0, UR40, RZ ;  /* 0x0000002800007c10 */ /* 0x000fc8000fffe1ff */
[----:B------:R-:W-:Y:S02]  /*1530*/  ISETP.GE.AND P1, PT, R0, 0x1, PT ;  /* 0x000000010000780c */ /* 0x000fe40003f26270 */
[----:B------:R-:W-:Y:S01]  /*1540*/  R2UR UR4, R6 ;  /* 0x00000000060472ca */ /* 0x000fe200000e0000 */
[----:B------:R-:W-:Y:S01]  /*1550*/  WARPGROUP.ARRIVE ;  /* 0x00000000000079c5 */ /* 0x000fe20000000000 */
[----:B------:R-:W-:Y:S01]  /*1560*/  UMOV UR9, 0x40000040 ;  /* 0x4000004000097882 */ /* 0x000fe20000000000 */
[----:B------:R-:W-:-:S10]  /*1570*/  UMOV UR11, 0x40000040 ;  /* 0x40000040000b7882 */ /* 0x000fd40000000000 */
[----:B------:R-:W-:-:S04]  /*1580*/  UIADD3 UR4, UR4, 0x10100, URZ ;  /* 0x0001010004047890 */ /* 0x000fc8000fffe03f */
[----:B------:R-:W-:-:S04]  /*1590*/  USHF.R.U32.HI UR4, URZ, 0x4, UR4 ;  /* 0x000000043f047899 */ /* 0x000fc80008011604 */
[----:B------:R-:W-:Y:S02]  /*15a0*/  ULOP3.LUT UR5, UR4, 0x3fff, URZ, 0xc0, !UPT ;  /* 0x00003fff04057892 */ /* 0x000fe4000f8ec03f */
[----:B------:R-:W-:Y:S02]  /*15b0*/  ULOP3.LUT UR4, UR41, 0x10000, URZ, 0xfc, !UPT ;  /* 0x0001000029047892 */ /* 0x000fe4000f8efc3f */
[----:B------:R-:W-:Y:S02]  /*15c0*/  ULOP3.LUT UR5, UR5, 0x10000, URZ, 0xfc, !UPT ;  /* 0x0001000005057892 */ /* 0x000fe4000f8efc3f */
[----:B------:R-:W-:Y:S02]  /*15d0*/  ULEA UR6, UR39, UR4, 0xb ;  /* 0x0000000427067291 */ /* 0x000fe4000f8e583f */
[----:B------:R-:W-:-:S05]  /*15e0*/  ULEA UR7, UR39, UR5, 0xc ;  /* 0x0000000527077291 */ /* 0x000fca000f8e603f */
[----:B------:R-:W-:Y:S02]  /*15f0*/  UMOV UR8, UR6 ;  /* 0x0000000600087c82 */ /* 0x000fe40008000000 */
[----:B------:R-:W-:Y:S02]  /*1600*/  UMOV UR10, UR7 ;  /* 0x00000007000a7c82 */ /* 0x000fe40008000000 */
[----:B------:R-:W-:Y:S01]  /*1610*/  HGMMA.64x256x16.F32 R24, gdesc[UR8], RZ, !UPT, gsb0 ;  /* 0x03e00000081879f0 */ /* 0x000fe2000c0008ff */
[----:B------:R-:W-:Y:S02]  /*1620*/  UIADD3 UR8, UR6, 0x2, URZ ;  /* 0x0000000206087890 */ /* 0x000fe4000fffe03f */
[----:B------:R-:W-:Y:S01]  /*1630*/  UIADD3 UR10, UR7, 0x2, URZ ;  /* 0x00000002070a7890 */ /* 0x000fe2000fffe03f */
[----:B------:R-:W-:Y:S01]  /*1640*/  UMOV UR9, 0x40000040 ;  /* 0x4000004000097882 */ /* 0x000fe20000000000 */
[----:B------:R-:W-:Y:S01]  /*1650*/  UMOV UR11, 0x40000040 ;  /* 0x40000040000b7882 */ /* 0x000fe20000000000 */
[----:B------:R-:W-:-:S02]  /*1660*/  WARPGROUP.DEPBAR.LE gsb0, 0x0 ;  /* 0x00008000000079c5 */ /* 0x000fc40000010000 */
[----:B------:R-:W-:-:S15]  /*1670*/  WARPGROUP.ARRIVE ;  /* 0x00000000000079c5 */ /* 0x000fde0000000000 */
[----:B------:R-:W-:-:S05]  /*1680*/  NOP ;  /* 0x0000000000007918 */ /* 0x000fca0000000000 */
[----:B------:R-:W-:Y:S01]  /*1690*/  HGMMA.64x256x16.F32 R24, gdesc[UR8], R24, gsb0 ;  /* 0x03e00000081879f0 */ /* 0x000fe20008000818 */
[----:B------:R-:W-:Y:S02]  /*16a0*/  UIADD3 UR8, UR6, 0x4, URZ ;  /* 0x0000000406087890 */ /* 0x000fe4000fffe03f */
[----:B------:R-:W-:Y:S01]  /*16b0*/  UIADD3 UR10, UR7, 0x4, URZ ;  /* 0x00000004070a7890 */ /* 0x000fe2000fffe03f */
[----:B------:R-:W-:Y:S01]  /*16c0*/  UMOV UR9, 0x40000040 ;  /* 0x4000004000097882 */ /* 0x000fe20000000000 */
[----:B------:R-:W-:Y:S01]  /*16d0*/  UMOV UR11, 0x40000040 ;  /* 0x40000040000b7882 */ /* 0x000fe20000000000 */
[----:B------:R-:W-:Y:S02]  /*16e0*/  WARPGROUP.DEPBAR.LE gsb0, 0x0 ;  /* 0x00008000000079c5 */ /* 0x000fe40000010000 */
        /* <DEDUP_REMOVED lines=42> */
[----:B------:R-:W-:Y:S03]  /*1990*/  HGMMA.64x256x16.F32 R24, gdesc[UR8], R24, gsb0 ;  /* 0x03e00000081879f0 */ /* 0x000fe60008000818 */
[----:B------:R-:W-:Y:S02]  /*19a0*/  WARPGROUP.DEPBAR.LE gsb0, 0x0 ;  /* 0x00008000000079c5 */ /* 0x000fe40000010000 */
[----:B------:R-:W-:Y:S05]  /*19b0*/  @!P1 BRA `(.L_x_22) ;  /* 0x0000000400b09947 */ /* 0x000fea0003800000 */
[----:B------:R-:W-:Y:S02]  /*19c0*/  UIADD3 UR6, UR39, 0x1, URZ ;  /* 0x0000000127067890 */ /* 0x000fe4000fffe03f */
[----:B------:R-:W-:Y:S02]  /*19d0*/  IMAD.U32 R3, RZ, RZ, UR39 ;  /* 0x00000027ff037e24 */ /* 0x000fe4000f8e00ff */
[----:B------:R-:W-:-:S04]  /*19e0*/  UISETP.NE.AND UP0, UPT, UR6, 0x2, UPT ;  /* 0x000000020600788c */ /* 0x000fc8000bf05270 */
[----:B------:R-:W-:Y:S02]  /*19f0*/  USEL UR7, URZ, 0x1, UP0 ;  /* 0x000000013f077887 */ /* 0x000fe40008000000 */
[----:B------:R-:W-:Y:S02]  /*1a00*/  USEL UR6, UR6, URZ, UP0 ;  /* 0x0000003f06067287 */ /* 0x000fe40008000000 */
[----:B------:R-:W-:-:S06]  /*1a10*/  ULOP3.LUT UR7, UR38, UR7, URZ, 0x3c, !UPT ;  /* 0x0000000726077292 */ /* 0x000fcc000f8e3c3f */
[----:B------:R-:W-:-:S07]  /*1a20*/  IMAD.U32 R7, RZ, RZ, UR7 ;  /* 0x00000007ff077e24 */ /* 0x000fce000f8e00ff */
.L_x_29:
[----:B------:R-:W-:Y:S05]  /*1a30*/  @!P0 BRA `(.L_x_23) ;  /* 0x0000000000048947 */ /* 0x000fea0003800000 */
[----:B------:R-:W-:Y:S01]  /*1a40*/  BPT.TRAP 0x1 ;  /* 0x000000040000795c */ /* 0x000fe20000300000 */
.L_x_23:
[----:B------:R-:W2:Y:S01]  /*1a50*/  S2UR UR8, SR_CgaCtaId ;  /* 0x00000000000879c3 */ /* 0x000ea20000008800 */
[----:B------:R-:W-:Y:S01]  /*1a60*/  UMOV UR7, 0x400 ;  /* 0x0000040000077882 */ /* 0x000fe20000000000 */
[----:B01----:R-:W-:Y:S01]  /*1a70*/  IMAD.U32 R5, RZ, RZ, UR6 ;  /* 0x00000006ff057e24 */ /* 0x003fe2000f8e00ff */
[----:B------:R-:W-:Y:S01]  /*1a80*/  SHF.L.U32 R4, R7, 0x1f, RZ ;  /* 0x0000001f07047819 */ /* 0x000fe200000006ff */
[----:B--2---:R-:W-:-:S06]  /*1a90*/  ULEA UR7, UR8, UR7, 0x18 ;  /* 0x0000000708077291 */ /* 0x004fcc000f8ec03f */
[----:B------:R-:W-:-:S04]  /*1aa0*/  IMAD.U32 R6, RZ, RZ, UR7 ;  /* 0x00000007ff067e24 */ /* 0x000fc8000f8e00ff */
[----:B------:R-:W-:-:S04]  /*1ab0*/  IMAD R5, R5, 0x8, R6 ;  /* 0x0000000805057824 */ /* 0x000fc800078e0206 */
[----:B------:R0:W1:Y:S01]  /*1ac0*/  SYNCS.PHASECHK.TRANS64.TRYWAIT P1, [R5+URZ], R4 ;  /* 0x00000004050075a7 */ /* 0x000062000802017f */
[----:B------:R-:W-:Y:S05]  /*1ad0*/  @!P0 BRA `(.L_x_24) ;  /* 0x0000000000048947 */ /* 0x000fea0003800000 */
[----:B------:R-:W-:Y:S01]  /*1ae0*/  BPT.TRAP 0x1 ;  /* 0x000000040000795c */ /* 0x000fe20000300000 */
.L_x_24:
[----:B-1----:R-:W-:Y:S05]  /*1af0*/  @P1 BRA `(.L_x_25) ;  /* 0x0000000000081947 */ /* 0x002fea0003800000 */
[----:B------:R-:W1:Y:S02]  /*1b00*/  SYNCS.PHASECHK.TRANS64.TRYWAIT P1, [R5+URZ], R4 ;  /* 0x00000004050075a7 */ /* 0x000e64000802017f */
[----:B-1----:R-:W-:Y:S05]  /*1b10*/  @!P1 BRA `(.L_x_26) ;  /* 0x000000a000489947 */ /* 0x002fea0003800000 */
.L_x_25:
[----:B------:R-:W-:Y:S01]  /*1b20*/  ULEA UR7, UR6, UR4, 0xb ;  /* 0x0000000406077291 */ /* 0x000fe2000f8e583f */
[----:B------:R-:W-:Y:S01]  /*1b30*/  WARPGROUP.ARRIVE ;  /* 0x00000000000079c5 */ /* 0x000fe20000000000 */
[----:B------:R-:W-:Y:S01]  /*1b40*/  ULEA UR12, UR6, UR5, 0xc ;  /* 0x00000005060c7291 */ /* 0x000fe2000f8e603f */
[----:B------:R-:W-:Y:S01]  /*1b50*/  UMOV UR9, 0x40000040 ;  /* 0x4000004000097882 */ /* 0x000fe20000000000 */
[----:B------:R-:W-:-:S03]  /*1b60*/  UMOV UR11, 0x40000040 ;  /* 0x40000040000b7882 */ /* 0x000fc60000000000 */
[----:B------:R-:W-:Y:S02]  /*1b70*/  UMOV UR8, UR7 ;  /* 0x0000000700087c82 */ /* 0x000fe40008000000 */
[----:B------:R-:W-:Y:S02]  /*1b80*/  UMOV UR10, UR12 ;  /* 0x0000000c000a7c82 */ /* 0x000fe40008000000 */
[----:B------:R-:W-:Y:S01]  /*1b90*/  HGMMA.64x256x16.F32 R24, gdesc[UR8], R24, gsb0 ;  /* 0x03e00000081879f0 */ /* 0x000fe20008000818 */
        /* <DEDUP_REMOVED lines=58> */
[----:B------:R-:W-:Y:S01]  /*1f40*/  BPT.TRAP 0x1 ;  /* 0x000000040000795c */ /* 0x000fe20000300000 */
.L_x_27:
[----:B------:R-:W-:-:S13]  /*1f50*/  ISETP.NE.AND P1, PT, R22, RZ, PT ;  /* 0x000000ff1600720c */ /* 0x000fda0003f25270 */
[----:B01----:R-:W-:-:S04]  /*1f60*/  @P1 IMAD R4, R3, 0x8, R6 ;  /* 0x0000000803041824 */ /* 0x003fc800078e0206 */
[----:B------:R-:W-:-:S05]  /*1f70*/  @P1 VIADD R5, R4, 0x10 ;  /* 0x0000001004051836 */ /* 0x000fca0000000000 */
[----:B------:R-:W-:-:S04]  /*1f80*/  @P1 PRMT R5, R152, 0x654, R5 ;  /* 0x0000065498051816 */ /* 0x000fc80000000005 */
[----:B------:R0:W-:Y:S01]  /*1f90*/  @P1 SYNCS.ARRIVE.TRANS64.RED.A1T0 RZ, [R5+URZ], RZ ;  /* 0x000000ff05ff19a7 */ /* 0x0001e2000810043f */
[----:B------:R-:W-:-:S13]  /*1fa0*/  ISETP.GT.U32.AND P1, PT, R19, 0x1, PT ;  /* 0x000000011300780c */ /* 0x000fda0003f24070 */
[----:B0-----:R-:W-:Y:S05]  /*1fb0*/  @P1 BRA `(.L_x_28) ;  /* 0x0000000000041947 */ /* 0x001fea0003800000 */
[----:B------:R-:W-:Y:S01]  /*1fc0*/  BPT.TRAP 0x1 ;  /* 0x000000040000795c */ /* 0x000fe20000300000 */
.L_x_28:
[----:B------:R-:W-:Y:S01]  /*1fd0*/  UIADD3 UR6, UR6, 0x1, URZ ;  /* 0x0000000106067890 */ /* 0x000fe2000fffe03f */
[C---:B------:R-:W-:Y:S01]  /*1fe0*/  ISETP.GT.AND P2, PT, R0.reuse, 0x1, PT ;  /* 0x000000010000780c */ /* 0x040fe20003f44270 */
[----:B------:R-:W-:Y:S02]  /*1ff0*/  VIADD R3, R3, 0x1 ;  /* 0x0000000103037836 */ /* 0x000fe40000000000 */
[----:B------:R-:W-:Y:S01]  /*2000*/  UISETP.NE.AND UP0, UPT, UR6, 0x2, UPT ;  /* 0x000000020600788c */ /* 0x000fe2000bf05270 */
[----:B------:R-:W-:Y:S02]  /*2010*/  VIADD R0, R0, 0xffffffff ;  /* 0xffffffff00007836 */ /* 0x000fe40000000000 */
[C---:B------:R-:W-:Y:S01]  /*2020*/  ISETP.NE.AND P1, PT, R3.reuse, 0x2, PT ;  /* 0x000000020300780c */ /* 0x040fe20003f25270 */
[----:B------:R-:W-:Y:S02]  /*2030*/  USEL UR7, URZ, 0x1, UP0 ;  /* 0x000000013f077887 */ /* 0x000fe40008000000 */
[----:B------:R-:W-:Y:S01]  /*2040*/  USEL UR6, UR6, URZ, UP0 ;  /* 0x0000003f06067287 */ /* 0x000fe20008000000 */
[----:B------:R-:W-:-:S03]  /*2050*/  SEL R3, R3, RZ, P1 ;  /* 0x000000ff03037207 */ /* 0x000fc60000800000 */
[----:B------:R-:W-:Y:S01]  /*2060*/  LOP3.LUT R7, R7, UR7, RZ, 0x3c, !PT ;  /* 0x0000000707077c12 */ /* 0x000fe2000f8e3cff */
[----:B------:R-:W-:Y:S07]  /*2070*/  @P2 BRA `(.L_x_29) ;  /* 0xfffffff8006c2947 */ /* 0x000fee000383ffff */
.L_x_22:
[----:B------:R-:W2:Y:S02]  /*2080*/  LDC R0, c[0x0][0x28c] ;  /* 0x0000a300ff007b82 */ /* 0x000ea40000000800 */
[----:B--2---:R-:W-:-:S13]  /*2090*/  ISETP.GE.AND P1, PT, R0, 0x1, PT ;  /* 0x000000010000780c */ /* 0x004fda0003f26270 */
[----:B------:R-:W-:Y:S05]  /*20a0*/  @!P1 BRA `(.L_x_30) ;  /* 0x0000000000409947 */ /* 0x000fea0003800000 */
[----:B------:R-:W-:Y:S05]  /*20b0*/  @!P0 BRA `(.L_x_31) ;  /* 0x0000000000048947 */ /* 0x000fea0003800000 */
[----:B------:R-:W-:Y:S01]  /*20c0*/  BPT.TRAP 0x1 ;  /* 0x000000040000795c */ /* 0x000fe20000300000 */
.L_x_31:
[----:B------:R-:W-:Y:S01]  /*20d0*/  ISETP.NE.AND P0, PT, R22, RZ, PT ;  /* 0x000000ff1600720c */ /* 0x000fe20003f05270 */
[----:B------:R-:W-:-:S12]  /*20e0*/  UISETP.LT.AND UP1, UPT, UR40, 0x1, UPT ;  /* 0x000000012800788c */ /* 0x000fd8000bf21270 */
[----:B------:R-:W-:-:S05]  /*20f0*/  VOTEU.ANY UP0, P0 ;  /* 0x00000000003f7886 */ /* 0x000fca0000000100 */
[----:B------:R-:W-:-:S04]  /*2100*/  @UP0 USEL UR4, UR40, 0x1, UP1 ;  /* 0x0000000128040887 */ /* 0x000fc80008800000 */
[----:B------:R-:W-:-:S06]  /*2110*/  @UP0 UIADD3 UR4, UR39, UR40, -UR4 ;  /* 0x0000002827040290 */ /* 0x000fcc000fffe804 */
[----:B------:R-:W-:-:S04]  /*2120*/  IMAD.U32 R0, RZ, RZ, UR4 ;  /* 0x00000004ff007e24 */ /* 0x000fc8000f8e00ff */
[----:B------:R-:W-:-:S05]  /*2130*/  @P0 IMAD.SHL.U32 R0, R0, 0x8, RZ ;  /* 0x0000000800000824 */ /* 0x000fca00078e00ff */
[----:B------:R-:W-:-:S04]  /*2140*/  @P0 LOP3.LUT R0, R0, 0x8, RZ, 0xc0, !PT ;  /* 0x0000000800000812 */ /* 0x000fc800078ec0ff */
[----:B------:R-:W-:-:S04]  /*2150*/  @P0 IADD3 R3, R6, 0x10, R0 ;  /* 0x0000001006030810 */ /* 0x000fc80007ffe000 */
[----:B------:R-:W-:-:S04]  /*2160*/  @P0 PRMT R3, R152, 0x654, R3 ;  /* 0x0000065498030816 */ /* 0x000fc80000000003 */
[----:B------:R2:W-:Y:S01]  /*2170*/  @P0 SYNCS.ARRIVE.TRANS64.RED.A1T0 RZ, [R3+URZ], RZ ;  /* 0x000000ff03ff09a7 */ /* 0x0005e2000810043f */
[----:B------:R-:W-:-:S13]  /*2180*/  ISETP.GT.U32.AND P0, PT, R19, 0x1, PT ;  /* 0x000000011300780c */ /* 0x000fda0003f04070 */
[----:B--2---:R-:W-:Y:S05]  /*2190*/  @P0 BRA `(.L_x_30) ;  /* 0x0000000000040947 */ /* 0x004fea0003800000 */
[----:B------:R-:W-:Y:S01]  /*21a0*/  BPT.TRAP 0x1 ;  /* 0x000000040000795c */ /* 0x000fe20000300000 */
.L_x_30:
[----:B------:R-:W2:Y:S01]  /*21b0*/  LDC R6, c[0x0][0x288] ;  /* 0x0000a200ff067b82 */ /* 0x000ea20000000800 */
[--C-:B------:R-:W-:Y:S01]  /*21c0*/  SHF.R.U32.HI R0, RZ, 0x2, R18.reuse ;  /* 0x00000002ff007819 */ /* 0x100fe20000011612 */
[----:B------:R-:W-:Y:S01]  /*21d0*/  UIADD3 UR39, UR40, UR39, URZ ;  /* 0x0000002728277290 */ /* 0x000fe2000fffe03f */
[----:B01----:R-:W-:Y:S01]  /*21e0*/  SHF.R.U32.HI R5, RZ, 0x7, R18 ;  /* 0x00000007ff057819 */ /* 0x003fe20000011612 */
[----:B------:R-:W-:Y:S01]  /*21f0*/  ULDC UR8, c[0x0][0x284] ;  /* 0x0000a10000087ab9 */ /* 0x000fe20000000800 */
[----:B------:R-:W-:Y:S01]  /*2200*/  LOP3.LUT R4, R18, 0x60, RZ, 0xc0, !PT ;  /* 0x0000006012047812 */ /* 0x000fe200078ec0ff */
[----:B------:R-:W-:Y:S01]  /*2210*/  USHF.R.U32.HI UR4, URZ, 0x1, UR39 ;  /* 0x000000013f047899 */ /* 0x000fe20008011627 */
[----:B------:R-:W-:Y:S01]  /*2220*/  LOP3.LUT R3, R0, 0x7, RZ, 0xc0, !PT ;  /* 0x0000000700037812 */ /* 0x000fe200078ec0ff */
[----:B------:R-:W-:Y:S01]  /*2230*/  UISETP.GT.U32.AND UP1, UPT, UR39, 0x1, UPT ;  /* 0x000000012700788c */ /* 0x000fe2000bf24070 */
[----:B------:R-:W-:Y:S01]  /*2240*/  LOP3.LUT R0, R5, 0x1, RZ, 0xc0, !PT ;  /* 0x0000000105007812 */ /* 0x000fe200078ec0ff */
[----:B------:R-:W-:Y:S01]  /*2250*/  ULOP3.LUT UR4, UR4, 0x1, URZ, 0xc0, !UPT ;  /* 0x0000000104047892 */ /* 0x000fe2000f8ec03f */
[----:B------:R-:W-:Y:S01]  /*2260*/  SHF.R.U32.HI R10, RZ, 0x1, R4 ;  /* 0x00000001ff0a7819 */ /* 0x000fe20000011604 */
[----:B------:R-:W-:Y:S01]  /*2270*/  IMAD.SHL.U32 R4, R18, 0x2, RZ ;  /* 0x0000000212047824 */ /* 0x000fe200078e00ff */
[----:B------:R-:W-:Y:S01]  /*2280*/  SHF.R.S32.HI R21, RZ, 0x1f, R23 ;  /* 0x0000001fff157819 */ /* 0x000fe20000011417 */
[----:B------:R-:W-:Y:S01]  /*2290*/  IMAD.SHL.U32 R8, R0, 0x40, RZ ;  /* 0x0000004000087824 */ /* 0x000fe200078e00ff */
[--C-:B------:R-:W-:Y:S01]  /*22a0*/  IADD3 R5, RZ, -R10, -R3.reuse ;  /* 0x8000000aff057210 */ /* 0x100fe20007ffe803 */
[----:B------:R-:W-:Y:S01]  /*22b0*/  UISETP.NE.U32.AND UP0, UPT, UR4, 0x1, UPT ;  /* 0x000000010400788c */ /* 0x000fe2000bf05070 */
[----:B------:R-:W-:Y:S01]  /*22c0*/  LOP3.LUT R4, R4, 0x6, RZ, 0xc0, !PT ;  /* 0x0000000604047812 */ /* 0x000fe200078ec0ff */
[----:B------:R-:W-:Y:S01]  /*22d0*/  ULDC.64 UR6, c[0x0][0x5d0] ;  /* 0x0001740000067ab9 */ /* 0x000fe20000000a00 */
[----:B------:R-:W-:Y:S01]  /*22e0*/  LOP3.LUT R3, R8, 0x40, R3, 0xe2, !PT ;  /* 0x0000004008037812 */ /* 0x000fe200078ee203 */
[----:B------:R-:W-:Y:S01]  /*22f0*/  IMAD R11, R0, -0x40, R5 ;  /* 0xffffffc0000b7824 */ /* 0x000fe200078e0205 */
[----:B------:R-:W-:Y:S01]  /*2300*/  LOP3.LUT R0, R18, 0x3, RZ, 0xc0, !PT ;  /* 0x0000000312007812 */ /* 0x000fe200078ec0ff */
[----:B------:R-:W-:Y:S01]  /*2310*/  UISETP.LT.U32.AND UP1, UPT, UR40, 0x2, UP1 ;  /* 0x000000022800788c */ /* 0x000fe20008f21070 */
[----:B------:R-:W-:Y:S01]  /*2320*/  PRMT R8, R4, 0x6540, R153 ;  /* 0x0000654004087816 */ /* 0x000fe20000000099 */
[----:B------:R-:W-:Y:S01]  /*2330*/  IMAD.SHL.U32 R153, R153, 0x100, RZ ;  /* 0x0000010099997824 */ /* 0x000fe200078e00ff */
[----:B------:R-:W-:Y:S01]  /*2340*/  UISETP.GT.U32.AND UP0, UPT, UR40, 0x1, !UP0 ;  /* 0x000000012800788c */ /* 0x000fe2000c704070 */
[----:B--2---:R-:W-:Y:S01]  /*2350*/  IMAD R12, R0, -0x2, R6 ;  /* 0xfffffffe000c7824 */ /* 0x004fe200078e0206 */
[----:B------:R-:W-:Y:S01]  /*2360*/  SHF.R.S32.HI R9, RZ, 0x1f, R8 ;  /* 0x0000001fff097819 */ /* 0x000fe20000011408 */
[C---:B------:R-:W-:Y:S01]  /*2370*/  IMAD.SHL.U32 R0, R154.reuse, 0x80, RZ ;  /* 0x000000809a007824 */ /* 0x040fe200078e00ff */
[----:B------:R-:W-:Y:S01]  /*2380*/  ISETP.GE.AND P0, PT, R153, R6, PT ;  /* 0x000000069900720c */ /* 0x000fe20003f06270 */
[----:B------:R-:W-:Y:S01]  /*2390*/  IMAD R4, R21, UR6, RZ ;  /* 0x0000000615047c24 */ /* 0x000fe2000f8e02ff */
[----:B------:R-:W-:Y:S01]  /*23a0*/  USEL UR5, URZ, 0x1, !UP1 ;  /* 0x000000013f057887 */ /* 0x000fe2000c800000 */
[----:B------:R-:W-:Y:S01]  /*23b0*/  IMAD.WIDE R6, R154, 0x80, RZ ;  /* 0x000000809a067825 */ /* 0x000fe200078e02ff */
[C---:B------:R-:W-:Y:S01]  /*23c0*/  ISETP.GE.OR P0, PT, R0.reuse, UR8, P0 ;  /* 0x0000000800007c0c */ /* 0x040fe20008706670 */
[----:B------:R-:W-:Y:S01]  /*23d0*/  USEL UR4, URZ, 0x1, !UP0 ;  /* 0x000000013f047887 */ /* 0x000fe2000c000000 */
[----:B------:R-:W-:Y:S01]  /*23e0*/  IADD3 R0, -R0, UR8, R11 ;  /* 0x0000000800007c10 */ /* 0x000fe2000fffe10b */
[C---:B------:R-:W-:Y:S01]  /*23f0*/  IMAD R13, R23.reuse, UR7, R4 ;  /* 0x00000007170d7c24 */ /* 0x040fe2000f8e0204 */
[----:B------:R-:W-:Y:S01]  /*2400*/  ULOP3.LUT UR39, UR39, 0x1, URZ, 0xc0, !UPT ;  /* 0x0000000127277892 */ /* 0x000fe2000f8ec03f */
[----:B------:R-:W-:Y:S01]  /*2410*/  IMAD.WIDE.U32 R4, R23, UR6, R8 ;  /* 0x0000000617047c25 */ /* 0x000fe2000f8e0008 */
[----:B------:R-:W-:Y:S01]  /*2420*/  ULOP3.LUT UR38, UR4, UR38, UR5, 0x96, !UPT ;  /* 0x0000002604267292 */ /* 0x000fe2000f8e9605 */
[----:B------:R-:W-:-:S02]  /*2430*/  LOP3.LUT R169, R6, R3, R10, 0xfe, !PT ;  /* 0x0000000306a97212 */ /* 0x000fc400078efe0a */
[----:B------:R-:W-:Y:S02]  /*2440*/  IMAD.IADD R5, R5, 0x1, R13 ;  /* 0x0000000105057824 */ /* 0x000fe400078e020d */
[----:B------:R-:W-:Y:S02]  /*2450*/  IMAD.IADD R3, R12, 0x1, -R153 ;  /* 0x000000010c037824 */ /* 0x000fe400078e0a99 */
[----:B------:R-:W-:Y:S01]  /*2460*/  IMAD.MOV.U32 R154, RZ, RZ, -0x1 ;  /* 0xffffffffff9a7424 */ /* 0x000fe200078e00ff */
[----:B------:R-:W-:Y:S06]  /*2470*/  @P0 BRA `(.L_x_32) ;  /* 0x0000007800dc0947 */ /* 0x000fec0003800000 */
[----:B------:R-:W0:Y:S01]  /*2480*/  LDC.64 R10, c[0x0][0x5c8] ;  /* 0x00017200ff0a7b82 */ /* 0x000e220000000a00 */
[----:B-----5:R-:W-:Y:S01]  /*2490*/  FSETP.NEU.AND P0, PT, R156, RZ, PT ;  /* 0x000000ff9c00720b */ /* 0x020fe20003f0d000 */
[----:B------:R-:W-:Y:S01]  /*24a0*/  BSSY B0, `(.L_x_32) ;  /* 0x00007b4000007945 */ /* 0x000fe20003800000 */
[----:B------:R-:W-:-:S04]  /*24b0*/  ISETP.GT.AND P2, PT, R3, RZ, PT ;  /* 0x000000ff0300720c */ /* 0x000fc80003f44270 */
[----:B------:R-:W-:Y:S01]  /*24c0*/  ISETP.GT.AND P1, PT, R0, RZ, P2 ;  /* 0x000000ff0000720c */ /* 0x000fe20001724270 */
[-C--:B0-----:R-:W-:Y:S02]  /*24d0*/  IMAD R12, R7, R10.reuse, RZ ;  /* 0x0000000a070c7224 */ /* 0x081fe400078e02ff */
[----:B------:R-:W-:-:S04]  /*24e0*/  IMAD.WIDE.U32 R160, R169, R10, R4 ;  /* 0x0000000aa9a07225 */ /* 0x000fc800078e0004 */
[----:B------:R-:W-:-:S04]  /*24f0*/  IMAD R5, R169, R11, R12 ;  /* 0x0000000ba9057224 */ /* 0x000fc800078e020c */
[----:B------:R-:W-:Y:S01]  /*2500*/  IMAD.IADD R153, R161, 0x1, R5 ;  /* 0x00000001a1997824 */ /* 0x000fe200078e0205 */
[----:B------:R-:W-:Y:S06]  /*2510*/  @!P0 BRA `(.L_x_33) ;  /* 0x0000005400988947 */ /* 0x000fec0003800000 */
[----:B------:R-:W0:Y:S01]  /*2520*/  LDC.64 R14, c[0x0][0x5b8] ;  /* 0x00016e00ff0e7b82 */ /* 0x000e220000000a00 */
[----:B------:R-:W-:-:S07]  /*2530*/  ULDC.64 UR4, c[0x0][0x5c0] ;  /* 0x0001700000047ab9 */ /* 0x000fce0000000a00 */
[----:B------:R-:W1:Y:S08]  /*2540*/  LDC.64 R166, c[0x0][0x5b0] ;  /* 0x00016c00ffa67b82 */ /* 0x000e700000000a00 */
[----:B------:R-:W2:Y:S01]  /*2550*/  LDC.64 R12, c[0x0][0x5a8] ;  /* 0x00016a00ff0c7b82 */ /* 0x000ea20000000a00 */
[-C--:B0-----:R-:W-:Y:S02]  /*2560*/  IMAD R4, R21, R14.reuse, RZ ;  /* 0x0000000e15047224 */ /* 0x081fe400078e02ff */
[----:B------:R-:W-:-:S04]  /*2570*/  IMAD.WIDE.U32 R162, R23, R14, R8 ;  /* 0x0000000e17a27225 */ /* 0x000fc800078e0008 */
[----:B------:R-:W-:Y:S02]  /*2580*/  IMAD R161, R23, R15, R4 ;  /* 0x0000000f17a17224 */ /* 0x000fe400078e0204 */
[-C--:B-1----:R-:W-:Y:S02]  /*2590*/  IMAD R6, R7, R166.reuse, RZ ;  /* 0x000000a607067224 */ /* 0x082fe400078e02ff */
[----:B------:R-:W-:Y:S02]  /*25a0*/  IMAD.IADD R21, R163, 0x1, R161 ;  /* 0x00000001a3157824 */ /* 0x000fe400078e02a1 */
[----:B------:R-:W-:Y:S02]  /*25b0*/  IMAD.MOV.U32 R20, RZ, RZ, R162 ;  /* 0x000000ffff147224 */ /* 0x000fe400078e00a2 */
[C---:B------:R-:W-:Y:S02]  /*25c0*/  IMAD R165, R169.reuse, R167, R6 ;  /* 0x000000a7a9a57224 */ /* 0x040fe400078e0206 */
[----:B------:R-:W-:-:S04]  /*25d0*/  IMAD.WIDE.U32 R4, R169, R166, R20 ;  /* 0x000000a6a9047225 */ /* 0x000fc800078e0014 */
[----:B------:R-:W-:Y:S01]  /*25e0*/  IMAD.IADD R5, R5, 0x1, R165 ;  /* 0x0000000105057824 */ /* 0x000fe200078e02a5 */
[----:B--2---:R-:W-:-:S04]  /*25f0*/  LEA R6, P0, R4, R12, 0x1 ;  /* 0x0000000c04067211 */ /* 0x004fc800078008ff */
[----:B------:R-:W-:-:S05]  /*2600*/  LEA.HI.X R7, R4, R13, R5, 0x1, P0 ;  /* 0x0000000d04077211 */ /* 0x000fca00000f0c05 */
[----:B------:R0:W2:Y:S01]  /*2610*/  @P1 LDG.E.LTC128B.U16 R15, desc[UR36][R6.64] ;  /* 0x00000024060f1981 */ /* 0x0000a2000c1e1520 */
[----:B------:R-:W-:Y:S01]  /*2620*/  LEA R4, P0, R160, UR4, 0x1 ;  /* 0x00000004a0047c11 */ /* 0x000fe2000f8008ff */
[----:B------:R-:W-:Y:S01]  /*2630*/  IMAD.WIDE.U32 R158, R169, R166, R8 ;  /* 0x000000a6a99e7225 */ /* 0x000fe200078e0008 */
[----:B------:R-:W-:Y:S03]  /*2640*/  BSSY B1, `(.L_x_34) ;  /* 0x0000012000017945 */ /* 0x000fe60003800000 */
[----:B------:R-:W-:Y:S02]  /*2650*/  IMAD.IADD R159, R165, 0x1, R159 ;  /* 0x00000001a59f7824 */ /* 0x000fe400078e029f */
[----:B------:R-:W-:-:S04]  /*2660*/  IMAD.WIDE.U32 R158, R23, R14, R158 ;  /* 0x0000000e179e7225 */ /* 0x000fc800078e009e */
[----:B0-----:R-:W-:Y:S01]  /*2670*/  IMAD.IADD R7, R161, 0x1, R159 ;  /* 0x00000001a1077824 */ /* 0x001fe200078e029f */
[----:B------:R-:W-:Y:S02]  /*2680*/  LEA R6, P4, R158, R12, 0x1 ;  /* 0x0000000c9e067211 */ /* 0x000fe400078808ff */
[----:B------:R-:W-:Y:S02]  /*2690*/  SHF.L.U64.HI R159, R166, 0x3, R167 ;  /* 0x00000003a69f7819 */ /* 0x000fe400000102a7 */
[----:B------:R-:W-:Y:S01]  /*26a0*/  LEA.HI.X R7, R158, R13, R7, 0x1, P4 ;  /* 0x0000000d9e077211 */ /* 0x000fe200020f0c07 */
[----:B------:R-:W-:Y:S02]  /*26b0*/  IMAD.SHL.U32 R158, R166, 0x8, RZ ;  /* 0x00000008a69e7824 */ /* 0x000fe400078e00ff */
[----:B--2---:R-:W-:-:S05]  /*26c0*/  HADD2.F32 R5, -RZ, R15.H0_H0 ;  /* 0x2000000fff057230 */ /* 0x004fca0000004100 */
[----:B------:R-:W-:-:S04]  /*26d0*/  FMUL R5, R5, R156 ;  /* 0x0000009c05057220 */ /* 0x000fc80000400000 */
[----:B------:R-:W-:Y:S01]  /*26e0*/  FFMA R24, R24, R155, R5 ;  /* 0x0000009b18187223 */ /* 0x000fe20000000005 */
[----:B------:R-:W-:Y:S02]  /*26f0*/  LEA.HI.X R5, R160, UR5, R153, 0x1, P0 ;  /* 0x00000005a0057c11 */ /* 0x000fe400080f0c99 */
[----:B------:R-:W-:Y:S02]  /*2700*/  ISETP.GT.AND P0, PT, R3, 0x1, PT ;  /* 0x000000010300780c */ /* 0x000fe40003f04270 */
[----:B------:R-:W-:Y:S02]  /*2710*/  F2FP.F16.F32.PACK_AB R24, RZ, R24 ;  /* 0x00000018ff18723e */ /* 0x000fe400000000ff */
[----:B------:R-:W-:-:S03]  /*2720*/  ISETP.GT.AND P3, PT, R0, RZ, P0 ;  /* 0x000000ff0000720c */ /* 0x000fc60000764270 */
[----:B------:R0:W-:Y:S10]  /*2730*/  @P1 STG.E.U16 desc[UR36][R4.64], R24 ;  /* 0x0000001804001986 */ /* 0x0001f4000c101524 */
[----:B------:R-:W-:Y:S05]  /*2740*/  @!P3 BRA `(.L_x_35) ;  /* 0x000000000004b947 */ /* 0x000fea0003800000 */
[----:B------:R1:W5:Y:S02]  /*2750*/  LDG.E.LTC128B.U16 R15, desc[UR36][R6.64+0x2] ;  /* 0x00000224060f7981 */ /* 0x000364000c1e1520 */
.L_x_35:
[----:B------:R-:W-:Y:S05]  /*2760*/  BSYNC B1 ;  /* 0x0000000000017941 */ /* 0x000fea0003800000 */
.L_x_34:
[----:B-----5:R-:W-:Y:S01]  /*2770*/  HADD2.F32 R153, -RZ, R15.H0_H0 ;  /* 0x2000000fff997230 */ /* 0x020fe20000004100 */
[----:B------:R-:W-:Y:S01]  /*2780*/  ISETP.GT.AND P2, PT, R0, 0x8, P2 ;  /* 0x000000080000780c */ /* 0x000fe20001744270 */
[----:B------:R-:W-:Y:S01]  /*2790*/  IMAD.WIDE.U32 R158, R169, R166, R158 ;  /* 0x000000a6a99e7225 */ /* 0x000fe200078e009e */
[----:B0-----:R-:W-:-:S03]  /*27a0*/  PRMT R24, R15, 0x7610, R24 ;  /* 0x000076100f187816 */ /* 0x001fc60000000018 */
[----:B------:R-:W-:Y:S01]  /*27b0*/  FMUL R20, R153, R156 ;  /* 0x0000009c99147220 */ /* 0x000fe20000400000 */
[----:B------:R-:W-:Y:S01]  /*27c0*/  IMAD.IADD R165, R165, 0x1, R159 ;  /* 0x00000001a5a57824 */ /* 0x000fe200078e029f */
[----:B------:R-:W-:Y:S02]  /*27d0*/  IADD3 R162, P1, R162, R158, RZ ;  /* 0x0000009ea2a27210 */ /* 0x000fe40007f3e0ff */
[----:B------:R-:W-:-:S03]  /*27e0*/  FFMA R25, R25, R155, R20 ;  /* 0x0000009b19197223 */ /* 0x000fc60000000014 */
[----:B------:R-:W-:Y:S01]  /*27f0*/  IMAD.X R21, R165, 0x1, R21, P1 ;  /* 0x00000001a5157824 */ /* 0x000fe200008e0615 */
[C---:B------:R-:W-:Y:S02]  /*2800*/  LEA R20, P1, R162.reuse, R12, 0x1 ;  /* 0x0000000ca2147211 */ /* 0x040fe400078208ff */
[----:B------:R-:W-:Y:S02]  /*2810*/  F2FP.F16.F32.PACK_AB R25, RZ, R25 ;  /* 0x00000019ff19723e */ /* 0x000fe400000000ff */
[----:B------:R-:W-:Y:S02]  /*2820*/  LEA.HI.X R21, R162, R13, R21, 0x1, P1 ;  /* 0x0000000da2157211 */ /* 0x000fe400008f0c15 */
[----:B------:R-:W-:-:S05]  /*2830*/  PRMT R153, R25, 0x7610, R153 ;  /* 0x0000761019997816 */ /* 0x000fca0000000099 */
[----:B------:R0:W-:Y:S04]  /*2840*/  @P3 STG.E.U16 desc[UR36][R4.64+0x2], R153 ;  /* 0x0000029904003986 */ /* 0x0001e8000c101524 */
[----:B------:R-:W2:Y:S01]  /*2850*/  @P2 LDG.E.LTC128B.U16 R24, desc[UR36][R20.64] ;  /* 0x0000002414182981 */ /* 0x000ea2000c1e1520 */
[----:B------:R-:W-:Y:S01]  /*2860*/  IADD3 R8, P1, R8, R158, RZ ;  /* 0x0000009e08087210 */ /* 0x000fe20007f3e0ff */
[----:B------:R-:W-:Y:S01]  /*2870*/  BSSY B1, `(.L_x_36) ;  /* 0x0000011000017945 */ /* 0x000fe20003800000 */
[----:B------:R-:W-:Y:S02]  /*2880*/  SHF.L.U64.HI R11, R10, 0x4, R11 ;  /* 0x000000040a0b7819 */ /* 0x000fe4000001020b */
[----:B------:R-:W-:Y:S01]  /*2890*/  ISETP.GT.AND P0, PT, R0, 0x8, P0 ;  /* 0x000000080000780c */ /* 0x000fe20000704270 */
[----:B------:R-:W-:Y:S01]  /*28a0*/  IMAD.X R9, R9, 0x1, R165, P1 ;  /* 0x0000000109097824 */ /* 0x000fe200008e06a5 */
[----:B------:R-:W-:-:S05]  /*28b0*/  LEA R10, P1, R10, R4, 0x4 ;  /* 0x000000040a0a7211 */ /* 0x000fca00078220ff */
[----:B------:R-:W-:Y:S02]  /*28c0*/  IMAD.X R11, R11, 0x1, R5, P1 ;  /* 0x000000010b0b7824 */ /* 0x000fe400008e0605 */
[----:B--2---:R-:W-:-:S05]  /*28d0*/  HADD2.F32 R15, -RZ, R24.H0_H0 ;  /* 0x20000018ff0f7230 */ /* 0x004fca0000004100 */
[----:B------:R-:W-:Y:S01]  /*28e0*/  FMUL R25, R15, R156 ;  /* 0x0000009c0f197220 */ /* 0x000fe20000400000 */
[----:B------:R-:W-:-:S04]  /*28f0*/  IMAD.WIDE.U32 R14, R23, R14, R8 ;  /* 0x0000000e170e7225 */ /* 0x000fc800078e0008 */
[----:B------:R-:W-:Y:S01]  /*2900*/  FFMA R25, R26, R155, R25 ;  /* 0x0000009b1a197223 */ /* 0x000fe20000000019 */
[----:B------:R-:W-:Y:S01]  /*2910*/  IMAD.IADD R9, R161, 0x1, R15 ;  /* 0x00000001a1097824 */ /* 0x000fe200078e020f */
[----:B------:R-:W-:-:S03]  /*2920*/  LEA R8, P3, R14, R12, 0x1 ;  /* 0x0000000c0e087211 */ /* 0x000fc600078608ff */
[----:B------:R-:W-:Y:S02]  /*2930*/  F2FP.F16.F32.PACK_AB R25, RZ, R25 ;  /* 0x00000019ff19723e */ /* 0x000fe400000000ff */
[----:B------:R-:W-:-:S03]  /*2940*/  LEA.HI.X R9, R14, R13, R9, 0x1, P3 ;  /* 0x0000000d0e097211 */ /* 0x000fc600018f0c09 */
[----:B------:R0:W-:Y:S01]  /*2950*/  @P2 STG.E.U16 desc[UR36][R10.64], R25 ;  /* 0x000000190a002986 */ /* 0x0001e2000c101524 */
[----:B------:R-:W-:Y:S05]  /*2960*/  @!P0 BRA `(.L_x_37) ;  /* 0x0000000000048947 */ /* 0x000fea0003800000 */
[----:B------:R2:W5:Y:S02]  /*2970*/  LDG.E.LTC128B.U16 R24, desc[UR36][R8.64+0x2] ;  /* 0x0000022408187981 */ /* 0x000564000c1e1520 */
.L_x_37:
[----:B------:R-:W-:Y:S05]  /*2980*/  BSYNC B1 ;  /* 0x0000000000017941 */ /* 0x000fea0003800000 */
.L_x_36:
[----:B-----5:R-:W-:Y:S01]  /*2990*/  HADD2.F32 R13, -RZ, R24.H0_H0 ;  /* 0x20000018ff0d7230 */ /* 0x020fe20000004100 */
[----:B------:R-:W-:Y:S01]  /*29a0*/  ISETP.GT.AND P1, PT, R3, 0x8, PT ;  /* 0x000000080300780c */ /* 0x000fe20003f24270 */
[----:B------:R-:W-:Y:S03]  /*29b0*/  BSSY B1, `(.L_x_38) ;  /* 0x0000008000017945 */ /* 0x000fe60003800000 */
[----:B------:R-:W-:Y:S01]  /*29c0*/  FMUL R12, R13, R156 ;  /* 0x0000009c0d0c7220 */ /* 0x000fe20000400000 */
[----:B------:R-:W-:-:S03]  /*29d0*/  ISETP.GT.AND P2, PT, R0, RZ, P1 ;  /* 0x000000ff0000720c */ /* 0x000fc60000f44270 */
[----:B------:R-:W-:-:S05]  /*29e0*/  FFMA R12, R27, R155, R12 ;  /* 0x0000009b1b0c7223 */ /* 0x000fca000000000c */
[----:B------:R-:W-:-:S05]  /*29f0*/  F2FP.F16.F32.PACK_AB R12, RZ, R12 ;  /* 0x0000000cff0c723e */ /* 0x000fca00000000ff */
[----:B------:R3:W-:Y:S01]  /*2a00*/  @P0 STG.E.U16 desc[UR36][R10.64+0x2], R12 ;  /* 0x0000020c0a000986 */ /* 0x0007e2000c101524 */
[----:B------:R-:W-:Y:S05]  /*2a10*/  @!P2 BRA `(.L_x_39) ;  /* 0x000000000004a947 */ /* 0x000fea0003800000 */
[----:B------:R4:W5:Y:S02]  /*2a20*/  LDG.E.LTC128B.U16 R24, desc[UR36][R6.64+0x10] ;  /* 0x0000102406187981 */ /* 0x000964000c1e1520 */
.L_x_39:
[----:B------:R-:W-:Y:S05]  /*2a30*/  BSYNC B1 ;  /* 0x0000000000017941 */ /* 0x000fea0003800000 */
.L_x_38:
        /* <DEDUP_REMOVED lines=10> */
.L_x_41:
[----:B------:R-:W-:Y:S05]  /*2ae0*/  BSYNC B1 ;  /* 0x0000000000017941 */ /* 0x000fea0003800000 */
.L_x_40:
[----:B0----5:R-:W-:Y:S01]  /*2af0*/  HADD2.F32 R13, -RZ, R24.H0_H0 ;  /* 0x20000018ff0d7230 */ /* 0x021fe20000004100 */
[----:B------:R-:W-:Y:S01]  /*2b00*/  ISETP.GT.AND P1, PT, R0, 0x8, P1 ;  /* 0x000000080000780c */ /* 0x000fe20000f24270 */
[----:B------:R-:W-:Y:S03]  /*2b10*/  BSSY B1, `(.L_x_42) ;  /* 0x0000007000017945 */ /* 0x000fe60003800000 */
[----:B---3--:R-:W-:-:S04]  /*2b20*/  FMUL R12, R13, R156 ;  /* 0x0000009c0d0c7220 */ /* 0x008fc80000400000 */
[----:B------:R-:W-:-:S05]  /*2b30*/  FFMA R12, R29, R155, R12 ;  /* 0x0000009b1d0c7223 */ /* 0x000fca000000000c */
[----:B------:R-:W-:-:S05]  /*2b40*/  F2FP.F16.F32.PACK_AB R12, RZ, R12 ;  /* 0x0000000cff0c723e */ /* 0x000fca00000000ff */
[----:B------:R0:W-:Y:S01]  /*2b50*/  @P3 STG.E.U16 desc[UR36][R4.64+0x12], R12 ;  /* 0x0000120c04003986 */ /* 0x0001e2000c101524 */
[----:B------:R-:W-:Y:S05]  /*2b60*/  @!P1 BRA `(.L_x_43) ;  /* 0x0000000000049947 */ /* 0x000fea0003800000 */
[----:B------:R3:W5:Y:S02]  /*2b70*/  LDG.E.LTC128B.U16 R24, desc[UR36][R8.64+0x10] ;  /* 0x0000102408187981 */ /* 0x000764000c1e1520 */
.L_x_43:
[----:B------:R-:W-:Y:S05]  /*2b80*/  BSYNC B1 ;  /* 0x0000000000017941 */ /* 0x000fea0003800000 */
.L_x_42:
[----:B-----5:R-:W-:Y:S01]  /*2b90*/  HADD2.F32 R13, -RZ, R24.H0_H0 ;  /* 0x20000018ff0d7230 */ /* 0x020fe20000004100 */
[----:B------:R-:W-:Y:S01]  /*2ba0*/  ISETP.GT.AND P0, PT, R0, 0x8, P0 ;  /* 0x000000080000780c */ /* 0x000fe20000704270 */
[----:B------:R-:W-:Y:S03]  /*2bb0*/  BSSY B1, `(.L_x_44) ;  /* 0x0000007000017945 */ /* 0x000fe60003800000 */
[----:B------:R-:W-:-:S04]  /*2bc0*/  FMUL R13, R13, R156 ;  /* 0x0000009c0d0d7220 */ /* 0x000fc80000400000 */
[----:B------:R-:W-:-:S05]  /*2bd0*/  FFMA R13, R30, R155, R13 ;  /* 0x0000009b1e0d7223 */ /* 0x000fca000000000d */
[----:B------:R-:W-:-:S05]  /*2be0*/  F2FP.F16.F32.PACK_AB R13, RZ, R13 ;  /* 0x0000000dff0d723e */ /* 0x000fca00000000ff */
[----:B------:R0:W-:Y:S01]  /*2bf0*/  @P1 STG.E.U16 desc[UR36][R10.64+0x10], R13 ;  /* 0x0000100d0a001986 */ /* 0x0001e2000c101524 */
[----:B------:R-:W-:Y:S05]  /*2c00*/  @!P0 BRA `(.L_x_45) ;  /* 0x0000000000048947 */ /* 0x000fea0003800000 */
[----:B------:R0:W5:Y:S02]  /*2c10*/  LDG.E.LTC128B.U16 R24, desc[UR36][R8.64+0x12] ;  /* 0x0000122408187981 */ /* 0x000164000c1e1520 */
.L_x_45:
[----:B------:R-:W-:Y:S05]  /*2c20*/  BSYNC B1 ;  /* 0x0000000000017941 */ /* 0x000fea0003800000 */
.L_x_44:
[----:B0----5:R-:W-:Y:S01]  /*2c30*/  HADD2.F32 R13, -RZ, R24.H0_H0 ;  /* 0x20000018ff0d7230 */ /* 0x021fe20000004100 */
        /* <DEDUP_REMOVED lines=9> */
.L_x_47:
[----:B------:R-:W-:Y:S05]  /*2cd0*/  BSYNC B1 ;  /* 0x0000000000017941 */ /* 0x000fea0003800000 */
.L_x_46:
        /* <DEDUP_REMOVED lines=10> */
.L_x_49:
[----:B------:R-:W-:Y:S05]  /*2d80*/  BSYNC B1 ;  /* 0x0000000000017941 */ /* 0x000fea0003800000 */
.L_x_48:
[----:B0----5:R-:W-:Y:S01]  /*2d90*/  HADD2.F32 R13, -RZ, R24.H0_H0 ;  /* 0x20000018ff0d7230 */ /* 0x021fe20000004100 */
        /* <DEDUP_REMOVED lines=8> */
.L_x_51:
[----:B------:R-:W-:Y:S05]  /*2e20*/  BSYNC B1 ;  /* 0x0000000000017941 */ /* 0x000fea0003800000 */
.L_x_50:
        /* <DEDUP_REMOVED lines=9> */
.L_x_53:
[----:B------:R-:W-:Y:S05]  /*2ec0*/  BSYNC B1 ;  /* 0x0000000000017941 */ /* 0x000fea0003800000 */
.L_x_52:
        /* <DEDUP_REMOVED lines=10> */
.L_x_55:
[----:B------:R-:W-:Y:S05]  /*2f70*/  BSYNC B1 ;  /* 0x0000000000017941 */ /* 0x000fea0003800000 */
.L_x_54:
        /* <DEDUP_REMOVED lines=10> */
.L_x_57:
[----:B------:R-:W-:Y:S05]  /*3020*/  BSYNC B1 ;  /* 0x0000000000017941 */ /* 0x000fea0003800000 */
.L_x_56:
        /* <DEDUP_REMOVED lines=9> */
.L_x_59:
[----:B------:R-:W-:Y:S05]  /*30c0*/  BSYNC B1 ;  /* 0x0000000000017941 */ /* 0x000fea0003800000 */
.L_x_58:
        /* <DEDUP_REMOVED lines=9> */
.L_x_61:
[----:B------:R-:W-:Y:S05]  /*3160*/  BSYNC B1 ;  /* 0x0000000000017941 */ /* 0x000fea0003800000 */
.L_x_60:
        /* <DEDUP_REMOVED lines=10> */
.L_x_63:
[----:B------:R-:W-:Y:S05]  /*3210*/  BSYNC B1 ;  /* 0x0000000000017941 */ /* 0x000fea0003800000 */
.L_x_62:
        /* <DEDUP_REMOVED lines=10> */
.L_x_65:
[----:B------:R-:W-:Y:S05]  /*32c0*/  BSYNC B1 ;  /* 0x0000000000017941 */ /* 0x000fea0003800000 */
.L_x_64:
        /* <DEDUP_REMOVED lines=9> */
.L_x_67:
[----:B------:R-:W-:Y:S05]  /*3360*/  BSYNC B1 ;  /* 0x0000000000017941 */ /* 0x000fea0003800000 */
.L_x_66:
        /* <DEDUP_REMOVED lines=9> */
.L_x_69:
[----:B------:R-:W-:Y:S05]  /*3400*/  BSYNC B1 ;  /* 0x0000000000017941 */ /* 0x000fea0003800000 */
.L_x_68:
        /* <DEDUP_REMOVED lines=10> */
.L_x_71:
[----:B------:R-:W-:Y:S05]  /*34b0*/  BSYNC B1 ;  /* 0x0000000000017941 */ /* 0x000fea0003800000 */
.L_x_70:
        /* <DEDUP_REMOVED lines=10> */
.L_x_73:
[----:B------:R-:W-:Y:S05]  /*3560*/  BSYNC B1 ;  /* 0x0000000000017941 */ /* 0x000fea0003800000 */
.L_x_72:
        /* <DEDUP_REMOVED lines=9> */
.L_x_75:
[----:B------:R-:W-:Y:S05]  /*3600*/  BSYNC B1 ;  /* 0x0000000000017941 */ /* 0x000fea0003800000 */
.L_x_74:
        /* <DEDUP_REMOVED lines=9> */
.L_x_77:
[----:B------:R-:W-:Y:S05]  /*36a0*/  BSYNC B1 ;  /* 0x0000000000017941 */ /* 0x000fea0003800000 */
.L_x_76:
        /* <DEDUP_REMOVED lines=10> */
.L_x_79:
[----:B------:R-:W-:Y:S05]  /*3750*/  BSYNC B1 ;  /* 0x0000000000017941 */ /* 0x000fea0003800000 */
.L_x_78:
        /* <DEDUP_REMOVED lines=10> */
.L_x_81:
[----:B------:R-:W-:Y:S05]  /*3800*/  BSYNC B1 ;  /* 0x0000000000017941 */ /* 0x000fea0003800000 */
.L_x_80:
        /* <DEDUP_REMOVED lines=9> */
.L_x_83:
[----:B------:R-:W-:Y:S05]  /*38a0*/  BSYNC B1 ;  /* 0x0000000000017941 */ /* 0x000fea0003800000 */
.L_x_82:
        /* <DEDUP_REMOVED lines=9> */
.L_x_85:
[----:B------:R-:W-:Y:S05]  /*3940*/  BSYNC B1 ;  /* 0x0000000000017941 */ /* 0x000fea0003800000 */
.L_x_84:
        /* <DEDUP_REMOVED lines=10> */
.L_x_87:
[----:B------:R-:W-:Y:S05]  /*39f0*/  BSYNC B1 ;  /* 0x0000000000017941 */ /* 0x000fea0003800000 */
.L_x_86:
        /* <DEDUP_REMOVED lines=10> */
.L_x_89:
[----:B------:R-:W-:Y:S05]  /*3aa0*/  BSYNC B1 ;  /* 0x0000000000017941 */ /* 0x000fea0003800000 */
.L_x_88:
        /* <DEDUP_REMOVED lines=9> */
.L_x_91:
[----:B------:R-:W-:Y:S05]  /*3b40*/  BSYNC B1 ;  /* 0x0000000000017941 */ /* 0x000fea0003800000 */
.L_x_90:
        /* <DEDUP_REMOVED lines=9> */
.L_x_93:
[----:B------:R-:W-:Y:S05]  /*3be0*/  BSYNC B1 ;  /* 0x0000000000017941 */ /* 0x000fea0003800000 */
.L_x_92:
        /* <DEDUP_REMOVED lines=10> */
.L_x_95:
[----:B------:R-:W-:Y:S05]  /*3c90*/  BSYNC B1 ;  /* 0x0000000000017941 */ /* 0x000fea0003800000 */
.L_x_94:
        /* <DEDUP_REMOVED lines=10> */
.L_x_97:
[----:B------:R-:W-:Y:S05]  /*3d40*/  BSYNC B1 ;  /* 0x0000000000017941 */ /* 0x000fea0003800000 */
.L_x_96:
        /* <DEDUP_REMOVED lines=9> */
.L_x_99:
[----:B------:R-:W-:Y:S05]  /*3de0*/  BSYNC B1 ;  /* 0x0000000000017941 */ /* 0x000fea0003800000 */
.L_x_98:
        /* <DEDUP_REMOVED lines=9> */
.L_x_101:
[----:B------:R-:W-:Y:S05]  /*3e80*/  BSYNC B1 ;  /* 0x0000000000017941 */ /* 0x000fea0003800000 */
.L_x_100:
        /* <DEDUP_REMOVED lines=10> */
.L_x_103:
[----:B------:R-:W-:Y:S05]  /*3f30*/  BSYNC B1 ;  /* 0x0000000000017941 */ /* 0x000fea0003800000 */
.L_x_102:
        /* <DEDUP_REMOVED lines=10> */
.L_x_105:
[----:B------:R-:W-:Y:S05]  /*3fe0*/  BSYNC B1 ;  /* 0x0000000000017941 */ /* 0x000fea0003800000 */
.L_x_104:
        /* <DEDUP_REMOVED lines=9> */
.L_x_107:
[----:B------:R-:W-:Y:S05]  /*4080*/  BSYNC B1 ;  /* 0x0000000000017941 */ /* 0x000fea0003800000 */
.L_x_106:
        /* <DEDUP_REMOVED lines=9> */
.L_x_109:
[----:B------:R-:W-:Y:S05]  /*4120*/  BSYNC B1 ;  /* 0x0000000000017941 */ /* 0x000fea0003800000 */
.L_x_108:
        /* <DEDUP_REMOVED lines=10> */
.L_x_111:
[----:B------:R-:W-:Y:S05]  /*41d0*/  BSYNC B1 ;  /* 0x0000000000017941 */ /* 0x000fea0003800000 */
.L_x_110:
        /* <DEDUP_REMOVED lines=10> */
.L_x_113:
[----:B------:R-:W-:Y:S05]  /*4280*/  BSYNC B1 ;  /* 0x0000000000017941 */ /* 0x000fea0003800000 */
.L_x_112:
        /* <DEDUP_REMOVED lines=9> */
.L_x_115:
[----:B------:R-:W-:Y:S05]  /*4320*/  BSYNC B1 ;  /* 0x0000000000017941 */ /* 0x000fea0003800000 */
.L_x_114:
        /* <DEDUP_REMOVED lines=9> */
.L_x_117:
[----:B------:R-:W-:Y:S05]  /*43c0*/  BSYNC B1 ;  /* 0x0000000000017941 */ /* 0x000fea0003800000 */
.L_x_116:
        /* <DEDUP_REMOVED lines=10> */
.L_x_119:
[----:B------:R-:W-:Y:S05]  /*4470*/  BSYNC B1 ;  /* 0x0000000000017941 */ /* 0x000fea0003800000 */
.L_x_118:
        /* <DEDUP_REMOVED lines=10> */
.L_x_121:
[----:B------:R-:W-:Y:S05]  /*4520*/  BSYNC B1 ;  /* 0x0000000000017941 */ /* 0x000fea0003800000 */
.L_x_120:
        /* <DEDUP_REMOVED lines=9> */
.L_x_123:
[----:B------:R-:W-:Y:S05]  /*45c0*/  BSYNC B1 ;  /* 0x0000000000017941 */ /* 0x000fea0003800000 */
.L_x_122:
        /* <DEDUP_REMOVED lines=9> */
.L_x_125:
[----:B------:R-:W-:Y:S05]  /*4660*/  BSYNC B1 ;  /* 0x0000000000017941 */ /* 0x000fea0003800000 */
.L_x_124:
        /* <DEDUP_REMOVED lines=10> */
.L_x_127:
[----:B------:R-:W-:Y:S05]  /*4710*/  BSYNC B1 ;  /* 0x0000000000017941 */ /* 0x000fea0003800000 */
.L_x_126:
        /* <DEDUP_REMOVED lines=10> */
.L_x_129:
[----:B------:R-:W-:Y:S05]  /*47c0*/  BSYNC B1 ;  /* 0x0000000000017941 */ /* 0x000fea0003800000 */
.L_x_128:
        /* <DEDUP_REMOVED lines=9> */
.L_x_131:
[----:B------:R-:W-:Y:S05]  /*4860*/  BSYNC B1 ;  /* 0x0000000000017941 */ /* 0x000fea0003800000 */
.L_x_130:
        /* <DEDUP_REMOVED lines=9> */
.L_x_133:
[----:B------:R-:W-:Y:S05]  /*4900*/  BSYNC B1 ;  /* 0x0000000000017941 */ /* 0x000fea0003800000 */
.L_x_132:
        /* <DEDUP_REMOVED lines=10> */
.L_x_135:
[----:B------:R-:W-:Y:S05]  /*49b0*/  BSYNC B1 ;  /* 0x0000000000017941 */ /* 0x000fea0003800000 */
.L_x_134:
        /* <DEDUP_REMOVED lines=10> */
.L_x_137:
[----:B------:R-:W-:Y:S05]  /*4a60*/  BSYNC B1 ;  /* 0x0000000000017941 */ /* 0x000fea0003800000 */
.L_x_136:
        /* <DEDUP_REMOVED lines=9> */
.L_x_139:
[----:B------:R-:W-:Y:S05]  /*4b00*/  BSYNC B1 ;  /* 0x0000000000017941 */ /* 0x000fea0003800000 */
.L_x_138:
        /* <DEDUP_REMOVED lines=9> */
.L_x_141:
[----:B------:R-:W-:Y:S05]  /*4ba0*/  BSYNC B1 ;  /* 0x0000000000017941 */ /* 0x000fea0003800000 */
.L_x_140:
        /* <DEDUP_REMOVED lines=10> */
.L_x_143:
[----:B------:R-:W-:Y:S05]  /*4c50*/  BSYNC B1 ;  /* 0x0000000000017941 */ /* 0x000fea0003800000 */
.L_x_142:
        /* <DEDUP_REMOVED lines=10> */
.L_x_145:
[----:B------:R-:W-:Y:S05]  /*4d00*/  BSYNC B1 ;  /* 0x0000000000017941 */ /* 0x000fea0003800000 */
.L_x_144:
        /* <DEDUP_REMOVED lines=9> */
.L_x_147:
[----:B------:R-:W-:Y:S05]  /*4da0*/  BSYNC B1 ;  /* 0x0000000000017941 */ /* 0x000fea0003800000 */
.L_x_146:
        /* <DEDUP_REMOVED lines=9> */
.L_x_149:
[----:B------:R-:W-:Y:S05]  /*4e40*/  BSYNC B1 ;  /* 0x0000000000017941 */ /* 0x000fea0003800000 */
.L_x_148:
        /* <DEDUP_REMOVED lines=10> */
.L_x_151:
[----:B------:R-:W-:Y:S05]  /*4ef0*/  BSYNC B1 ;  /* 0x0000000000017941 */ /* 0x000fea0003800000 */
.L_x_150:
        /* <DEDUP_REMOVED lines=10> */
.L_x_153:
[----:B------:R-:W-:Y:S05]  /*4fa0*/  BSYNC B1 ;  /* 0x0000000000017941 */ /* 0x000fea0003800000 */
.L_x_152:
        /* <DEDUP_REMOVED lines=9> */
.L_x_155:
[----:B------:R-:W-:Y:S05]  /*5040*/  BSYNC B1 ;  /* 0x0000000000017941 */ /* 0x000fea0003800000 */
.L_x_154:
        /* <DEDUP_REMOVED lines=9> */
.L_x_157:
[----:B------:R-:W-:Y:S05]  /*50e0*/  BSYNC B1 ;  /* 0x0000000000017941 */ /* 0x000fea0003800000 */
.L_x_156:
        /* <DEDUP_REMOVED lines=10> */
.L_x_159:
[----:B------:R-:W-:Y:S05]  /*5190*/  BSYNC B1 ;  /* 0x0000000000017941 */ /* 0x000fea0003800000 */
.L_x_158:
        /* <DEDUP_REMOVED lines=10> */
.L_x_161:
[----:B------:R-:W-:Y:S05]  /*5240*/  BSYNC B1 ;  /* 0x0000000000017941 */ /* 0x000fea0003800000 */
.L_x_160:
        /* <DEDUP_REMOVED lines=9> */
.L_x_163:
[----:B------:R-:W-:Y:S05]  /*52e0*/  BSYNC B1 ;  /* 0x0000000000017941 */ /* 0x000fea0003800000 */
.L_x_162:
        /* <DEDUP_REMOVED lines=9> */
.L_x_165:
[----:B------:R-:W-:Y:S05]  /*5380*/  BSYNC B1 ;  /* 0x0000000000017941 */ /* 0x000fea0003800000 */
.L_x_164:
        /* <DEDUP_REMOVED lines=10> */
.L_x_167:
[----:B------:R-:W-:Y:S05]  /*5430*/  BSYNC B1 ;  /* 0x0000000000017941 */ /* 0x000fea0003800000 */
.L_x_166:
        /* <DEDUP_REMOVED lines=10> */
.L_x_169:
[----:B------:R-:W-:Y:S05]  /*54e0*/  BSYNC B1 ;  /* 0x0000000000017941 */ /* 0x000fea0003800000 */
.L_x_168:
        /* <DEDUP_REMOVED lines=9> */
.L_x_171:
[----:B------:R-:W-:Y:S05]  /*5580*/  BSYNC B1 ;  /* 0x0000000000017941 */ /* 0x000fea0003800000 */
.L_x_170:
        /* <DEDUP_REMOVED lines=9> */
.L_x_173:
[----:B------:R-:W-:Y:S05]  /*5620*/  BSYNC B1 ;  /* 0x0000000000017941 */ /* 0x000fea0003800000 */
.L_x_172:
        /* <DEDUP_REMOVED lines=10> */
.L_x_175:
[----:B------:R-:W-:Y:S05]  /*56d0*/  BSYNC B1 ;  /* 0x0000000000017941 */ /* 0x000fea0003800000 */
.L_x_174:
        /* <DEDUP_REMOVED lines=10> */
.L_x_177:
[----:B------:R-:W-:Y:S05]  /*5780*/  BSYNC B1 ;  /* 0x0000000000017941 */ /* 0x000fea0003800000 */
.L_x_176:
        /* <DEDUP_REMOVED lines=9> */
.L_x_179:
[----:B------:R-:W-:Y:S05]  /*5820*/  BSYNC B1 ;  /* 0x0000000000017941 */ /* 0x000fea0003800000 */
.L_x_178:
        /* <DEDUP_REMOVED lines=9> */
.L_x_181:
[----:B------:R-:W-:Y:S05]  /*58c0*/  BSYNC B1 ;  /* 0x0000000000017941 */ /* 0x000fea0003800000 */
.L_x_180:
        /* <DEDUP_REMOVED lines=10> */
.L_x_183:
[----:B------:R-:W-:Y:S05]  /*5970*/  BSYNC B1 ;  /* 0x0000000000017941 */ /* 0x000fea0003800000 */
.L_x_182:
        /* <DEDUP_REMOVED lines=10> */
.L_x_185:
[----:B------:R-:W-:Y:S05]  /*5a20*/  BSYNC B1 ;  /* 0x0000000000017941 */ /* 0x000fea0003800000 */
.L_x_184:
        /* <DEDUP_REMOVED lines=9> */
.L_x_187:
[----:B------:R-:W-:Y:S05]  /*5ac0*/  BSYNC B1 ;  /* 0x0000000000017941 */ /* 0x000fea0003800000 */
.L_x_186:
        /* <DEDUP_REMOVED lines=9> */
.L_x_189:
[----:B------:R-:W-:Y:S05]  /*5b60*/  BSYNC B1 ;  /* 0x0000000000017941 */ /* 0x000fea0003800000 */
.L_x_188:
        /* <DEDUP_REMOVED lines=10> */
.L_x_191:
[----:B------:R-:W-:Y:S05]  /*5c10*/  BSYNC B1 ;  /* 0x0000000000017941 */ /* 0x000fea0003800000 */
.L_x_190:
        /* <DEDUP_REMOVED lines=10> */
.L_x_193:
[----:B------:R-:W-:Y:S05]  /*5cc0*/  BSYNC B1 ;  /* 0x0000000000017941 */ /* 0x000fea0003800000 */
.L_x_192:
        /* <DEDUP_REMOVED lines=9> */
.L_x_195:
[----:B------:R-:W-:Y:S05]  /*5d60*/  BSYNC B1 ;  /* 0x0000000000017941 */ /* 0x000fea0003800000 */
.L_x_194:
        /* <DEDUP_REMOVED lines=9> */
.L_x_197:
[----:B------:R-:W-:Y:S05]  /*5e00*/  BSYNC B1 ;  /* 0x0000000000017941 */ /* 0x000fea0003800000 */
.L_x_196:
        /* <DEDUP_REMOVED lines=10> */
.L_x_199:
[----:B------:R-:W-:Y:S05]  /*5eb0*/  BSYNC B1 ;  /* 0x0000000000017941 */ /* 0x000fea0003800000 */
.L_x_198:
        /* <DEDUP_REMOVED lines=10> */
.L_x_201:
[----:B------:R-:W-:Y:S05]  /*5f60*/  BSYNC B1 ;  /* 0x0000000000017941 */ /* 0x000fea0003800000 */
.L_x_200:
        /* <DEDUP_REMOVED lines=9> */
.L_x_203:
[----:B------:R-:W-:Y:S05]  /*6000*/  BSYNC B1 ;  /* 0x0000000000017941 */ /* 0x000fea0003800000 */
.L_x_202:
        /* <DEDUP_REMOVED lines=9> */
.L_x_205:
[----:B------:R-:W-:Y:S05]  /*60a0*/  BSYNC B1 ;  /* 0x0000000000017941 */ /* 0x000fea0003800000 */
.L_x_204:
        /* <DEDUP_REMOVED lines=10> */
.L_x_207:
[----:B------:R-:W-:Y:S05]  /*6150*/  BSYNC B1 ;  /* 0x0000000000017941 */ /* 0x000fea0003800000 */
.L_x_206:
        /* <DEDUP_REMOVED lines=10> */
.L_x_209:
[----:B------:R-:W-:Y:S05]  /*6200*/  BSYNC B1 ;  /* 0x0000000000017941 */ /* 0x000fea0003800000 */
.L_x_208:
        /* <DEDUP_REMOVED lines=9> */
.L_x_211:
[----:B------:R-:W-:Y:S05]  /*62a0*/  BSYNC B1 ;  /* 0x0000000000017941 */ /* 0x000fea0003800000 */
.L_x_210:
        /* <DEDUP_REMOVED lines=9> */
.L_x_213:
[----:B------:R-:W-:Y:S05]  /*6340*/  BSYNC B1 ;  /* 0x0000000000017941 */ /* 0x000fea0003800000 */
.L_x_212:
        /* <DEDUP_REMOVED lines=10> */
.L_x_215:
[----:B------:R-:W-:Y:S05]  /*63f0*/  BSYNC B1 ;  /* 0x0000000000017941 */ /* 0x000fea0003800000 */
.L_x_214:
        /* <DEDUP_REMOVED lines=10> */
.L_x_217:
[----:B------:R-:W-:Y:S05]  /*64a0*/  BSYNC B1 ;  /* 0x0000000000017941 */ /* 0x000fea0003800000 */
.L_x_216:
        /* <DEDUP_REMOVED lines=9> */
.L_x_219:
[----:B------:R-:W-:Y:S05]  /*6540*/  BSYNC B1 ;  /* 0x0000000000017941 */ /* 0x000fea0003800000 */
.L_x_218:
        /* <DEDUP_REMOVED lines=9> */
.L_x_221:
[----:B------:R-:W-:Y:S05]  /*65e0*/  BSYNC B1 ;  /* 0x0000000000017941 */ /* 0x000fea0003800000 */
.L_x_220:
        /* <DEDUP_REMOVED lines=10> */
.L_x_223:
[----:B------:R-:W-:Y:S05]  /*6690*/  BSYNC B1 ;  /* 0x0000000000017941 */ /* 0x000fea0003800000 */
.L_x_222:
        /* <DEDUP_REMOVED lines=10> */
.L_x_225:
[----:B------:R-:W-:Y:S05]  /*6740*/  BSYNC B1 ;  /* 0x0000000000017941 */ /* 0x000fea0003800000 */
.L_x_224:
        /* <DEDUP_REMOVED lines=9> */
.L_x_227:
[----:B------:R-:W-:Y:S05]  /*67e0*/  BSYNC B1 ;  /* 0x0000000000017941 */ /* 0x000fea0003800000 */
.L_x_226:
        /* <DEDUP_REMOVED lines=9> */
.L_x_229:
[----:B------:R-:W-:Y:S05]  /*6880*/  BSYNC B1 ;  /* 0x0000000000017941 */ /* 0x000fea0003800000 */
.L_x_228:
        /* <DEDUP_REMOVED lines=10> */
.L_x_231:
[----:B------:R-:W-:Y:S05]  /*6930*/  BSYNC B1 ;  /* 0x0000000000017941 */ /* 0x000fea0003800000 */
.L_x_230:
        /* <DEDUP_REMOVED lines=10> */
.L_x_233:
[----:B------:R-:W-:Y:S05]  /*69e0*/  BSYNC B1 ;  /* 0x0000000000017941 */ /* 0x000fea0003800000 */
.L_x_232:
        /* <DEDUP_REMOVED lines=9> */
.L_x_235:
[----:B------:R-:W-:Y:S05]  /*6a80*/  BSYNC B1 ;  /* 0x0000000000017941 */ /* 0x000fea0003800000 */
.L_x_234:
        /* <DEDUP_REMOVED lines=9> */
.L_x_237:
[----:B------:R-:W-:Y:S05]  /*6b20*/  BSYNC B1 ;  /* 0x0000000000017941 */ /* 0x000fea0003800000 */
.L_x_236:
        /* <DEDUP_REMOVED lines=10> */
.L_x_239:
[----:B------:R-:W-:Y:S05]  /*6bd0*/  BSYNC B1 ;  /* 0x0000000000017941 */ /* 0x000fea0003800000 */
.L_x_238:
        /* <DEDUP_REMOVED lines=10> */
.L_x_241:
[----:B------:R-:W-:Y:S05]  /*6c80*/  BSYNC B1 ;  /* 0x0000000000017941 */ /* 0x000fea0003800000 */
.L_x_240:
        /* <DEDUP_REMOVED lines=9> */
.L_x_243:
[----:B------:R-:W-:Y:S05]  /*6d20*/  BSYNC B1 ;  /* 0x0000000000017941 */ /* 0x000fea0003800000 */
.L_x_242:
        /* <DEDUP_REMOVED lines=9> */
.L_x_245:
[----:B------:R-:W-:Y:S05]  /*6dc0*/  BSYNC B1 ;  /* 0x0000000000017941 */ /* 0x000fea0003800000 */
.L_x_244:
        /* <DEDUP_REMOVED lines=10> */
.L_x_247:
[----:B------:R-:W-:Y:S05]  /*6e70*/  BSYNC B1 ;  /* 0x0000000000017941 */ /* 0x000fea0003800000 */
.L_x_246:
        /* <DEDUP_REMOVED lines=10> */
.L_x_249:
[----:B------:R-:W-:Y:S05]  /*6f20*/  BSYNC B1 ;  /* 0x0000000000017941 */ /* 0x000fea0003800000 */
.L_x_248:
        /* <DEDUP_REMOVED lines=9> */
.L_x_251:
[----:B------:R-:W-:Y:S05]  /*6fc0*/  BSYNC B1 ;  /* 0x0000000000017941 */ /* 0x000fea0003800000 */
.L_x_250:
        /* <DEDUP_REMOVED lines=9> */
.L_x_253:
[----:B------:R-:W-:Y:S05]  /*7060*/  BSYNC B1 ;  /* 0x0000000000017941 */ /* 0x000fea0003800000 */
.L_x_252:
        /* <DEDUP_REMOVED lines=10> */
.L_x_255:
[----:B------:R-:W-:Y:S05]  /*7110*/  BSYNC B1 ;  /* 0x0000000000017941 */ /* 0x000fea0003800000 */
.L_x_254:
        /* <DEDUP_REMOVED lines=10> */
.L_x_257:
[----:B------:R-:W-:Y:S05]  /*71c0*/  BSYNC B1 ;  /* 0x0000000000017941 */ /* 0x000fea0003800000 */
.L_x_256:
        /* <DEDUP_REMOVED lines=9> */
.L_x_259:
[----:B------:R-:W-:Y:S05]  /*7260*/  BSYNC B1 ;  /* 0x0000000000017941 */ /* 0x000fea0003800000 */
.L_x_258:
        /* <DEDUP_REMOVED lines=9> */
.L_x_261:
[----:B------:R-:W-:Y:S05]  /*7300*/  BSYNC B1 ;  /* 0x0000000000017941 */ /* 0x000fea0003800000 */
.L_x_260:
        /* <DEDUP_REMOVED lines=10> */
.L_x_263:
[----:B------:R-:W-:Y:S05]  /*73b0*/  BSYNC B1 ;  /* 0x0000000000017941 */ /* 0x000fea0003800000 */
.L_x_262:
        /* <DEDUP_REMOVED lines=10> */
.L_x_265:
[----:B------:R-:W-:Y:S05]  /*7460*/  BSYNC B1 ;  /* 0x0000000000017941 */ /* 0x000fea0003800000 */
.L_x_264:
        /* <DEDUP_REMOVED lines=9> */
.L_x_267:
[----:B------:R-:W-:Y:S05]  /*7500*/  BSYNC B1 ;  /* 0x0000000000017941 */ /* 0x000fea0003800000 */
.L_x_266:
        /* <DEDUP_REMOVED lines=9> */
.L_x_269:
[----:B------:R-:W-:Y:S05]  /*75a0*/  BSYNC B1 ;  /* 0x0000000000017941 */ /* 0x000fea0003800000 */
.L_x_268:
        /* <DEDUP_REMOVED lines=10> */
.L_x_271:
[----:B------:R-:W-:Y:S05]  /*7650*/  BSYNC B1 ;  /* 0x0000000000017941 */ /* 0x000fea0003800000 */
.L_x_270:
        /* <DEDUP_REMOVED lines=10> */
.L_x_273:
[----:B------:R-:W-:Y:S05]  /*7700*/  BSYNC B1 ;  /* 0x0000000000017941 */ /* 0x000fea0003800000 */
.L_x_272:
        /* <DEDUP_REMOVED lines=9> */
.L_x_275:
[----:B------:R-:W-:Y:S05]  /*77a0*/  BSYNC B1 ;  /* 0x0000000000017941 */ /* 0x000fea0003800000 */
.L_x_274:
        /* <DEDUP_REMOVED lines=9> */
.L_x_277:
[----:B------:R-:W-:Y:S05]  /*7840*/  BSYNC B1 ;  /* 0x0000000000017941 */ /* 0x000fea0003800000 */
.L_x_276:
        /* <DEDUP_REMOVED lines=10> */
.L_x_279:
[----:B------:R-:W-:Y:S05]  /*78f0*/  BSYNC B1 ;  /* 0x0000000000017941 */ /* 0x000fea0003800000 */
.L_x_278:
        /* <DEDUP_REMOVED lines=10> */
.L_x_281:
[----:B------:R-:W-:Y:S05]  /*79a0*/  BSYNC B1 ;  /* 0x0000000000017941 */ /* 0x000fea0003800000 */
.L_x_280:
[----:B-----5:R-:W-:Y:S01]  /*79b0*/  HADD2.F32 R3, -RZ, R24.H0_H0 ;  /* 0x20000018ff037230 */ /* 0x020fe20000004100 */
[----:B------:R-:W-:Y:S01]  /*79c0*/  ISETP.GT.AND P1, PT, R0, 0x8, P1 ;  /* 0x000000080000780c */ /* 0x000fe20000f24270 */
[----:B------:R-:W-:Y:S03]  /*79d0*/  BSSY B1, `(.L_x_282) ;  /* 0x0000007000017945 */ /* 0x000fe60003800000 */
[----:B01--4-:R-:W-:-:S04]  /*79e0*/  FMUL R6, R3, R156 ;  /* 0x0000009c03067220 */ /* 0x013fc80000400000 */
[----:B------:R-:W-:-:S05]  /*79f0*/  FFMA R6, R149, R155, R6 ;  /* 0x0000009b95067223 */ /* 0x000fca0000000006 */
[----:B------:R-:W-:-:S05]  /*7a00*/  F2FP.F16.F32.PACK_AB R6, RZ, R6 ;  /* 0x00000006ff06723e */ /* 0x000fca00000000ff */
[----:B------:R0:W-:Y:S01]  /*7a10*/  @P3 STG.E.U16 desc[UR36][R4.64+0x1f2], R6 ;  /* 0x0001f20604003986 */ /* 0x0001e2000c101524 */
[----:B------:R-:W-:Y:S05]  /*7a20*/  @!P1 BRA `(.L_x_283) ;  /* 0x0000000000049947 */ /* 0x000fea0003800000 */
[----:B------:R1:W5:Y:S02]  /*7a30*/  LDG.E.LTC128B.U16 R24, desc[UR36][R8.64+0x1f0] ;  /* 0x0001f02408187981 */ /* 0x000364000c1e1520 */
.L_x_283:
[----:B------:R-:W-:Y:S05]  /*7a40*/  BSYNC B1 ;  /* 0x0000000000017941 */ /* 0x000fea0003800000 */
.L_x_282:
[----:B-----5:R-:W-:Y:S01]  /*7a50*/  HADD2.F32 R3, -RZ, R24.H0_H0 ;  /* 0x20000018ff037230 */ /* 0x020fe20000004100 */
[----:B------:R-:W-:Y:S01]  /*7a60*/  ISETP.GT.AND P0, PT, R0, 0x8, P0 ;  /* 0x000000080000780c */ /* 0x000fe20000704270 */
[----:B0-----:R-:W-:Y:S01]  /*7a70*/  @P1 IMAD.MOV.U32 R4, RZ, RZ, R10 ;  /* 0x000000ffff041224 */ /* 0x001fe200078e000a */
[----:B------:R-:W-:Y:S01]  /*7a80*/  BSSY B1, `(.L_x_284) ;  /* 0x0000008000017945 */ /* 0x000fe20003800000 */
[----:B------:R-:W-:Y:S02]  /*7a90*/  @P1 IMAD.MOV.U32 R5, RZ, RZ, R11 ;  /* 0x000000ffff051224 */ /* 0x000fe400078e000b */
[----:B------:R-:W-:-:S04]  /*7aa0*/  FMUL R3, R3, R156 ;  /* 0x0000009c03037220 */ /* 0x000fc80000400000 */
[----:B------:R-:W-:-:S05]  /*7ab0*/  FFMA R3, R150, R155, R3 ;  /* 0x0000009b96037223 */ /* 0x000fca0000000003 */
[----:B------:R-:W-:-:S05]  /*7ac0*/  F2FP.F16.F32.PACK_AB R3, RZ, R3 ;  /* 0x00000003ff03723e */ /* 0x000fca00000000ff */
[----:B------:R0:W-:Y:S01]  /*7ad0*/  @P1 STG.E.U16 desc[UR36][R4.64+0x1f0], R3 ;  /* 0x0001f00304001986 */ /* 0x0001e2000c101524 */
[----:B------:R-:W-:Y:S05]  /*7ae0*/  @!P0 BRA `(.L_x_285) ;  /* 0x0000000000048947 */ /* 0x000fea0003800000 */
[----:B------:R4:W5:Y:S02]  /*7af0*/  LDG.E.LTC128B.U16 R24, desc[UR36][R8.64+0x1f2] ;  /* 0x0001f22408187981 */ /* 0x000964000c1e1520 */
.L_x_285:
[----:B------:R-:W-:Y:S05]  /*7b00*/  BSYNC B1 ;  /* 0x0000000000017941 */ /* 0x000fea0003800000 */
.L_x_284:
[----:B------:R-:W-:Y:S05]  /*7b10*/  @!P0 BRA `(.L_x_286) ;  /* 0x0000002400308947 */ /* 0x000fea0003800000 */
[----:B0----5:R-:W-:-:S05]  /*7b20*/  HADD2.F32 R3, -RZ, R24.H0_H0 ;  /* 0x20000018ff037230 */ /* 0x021fca0000004100 */
[----:B------:R-:W-:-:S04]  /*7b30*/  FMUL R0, R3, R156 ;  /* 0x0000009c03007220 */ /* 0x000fc80000400000 */
[----:B------:R-:W-:-:S05]  /*7b40*/  FFMA R0, R151, R155, R0 ;  /* 0x0000009b97007223 */ /* 0x000fca0000000000 */
[----:B------:R-:W-:-:S05]  /*7b50*/  F2FP.F16.F32.PACK_AB R0, RZ, R0 ;  /* 0x00000000ff00723e */ /* 0x000fca00000000ff */
[----:B------:R0:W-:Y:S01]  /*7b60*/  STG.E.U16 desc[UR36][R10.64+0x1f2], R0 ;  /* 0x0001f2000a007986 */ /* 0x0001e2000c101524 */
[----:B------:R-:W-:Y:S05]  /*7b70*/  BRA `(.L_x_286) ;  /* 0x0000002400187947 */ /* 0x000fea0003800000 */
.L_x_33:
[----:B------:R-:W-:Y:S01]  /*7b80*/  ISETP.GT.AND P0, PT, R3, 0x1, PT ;  /* 0x000000010300780c */ /* 0x000fe20003f04270 */
[----:B------:R-:W-:Y:S01]  /*7b90*/  ULDC.64 UR4, c[0x0][0x5c0] ;  /* 0x0001700000047ab9 */ /* 0x000fe20000000a00 */
[-C--:B------:R-:W-:Y:S01]  /*7ba0*/  FMUL R24, R24, R155.reuse ;  /* 0x0000009b18187220 */ /* 0x080fe20000400000 */
[-C--:B------:R-:W-:Y:S01]  /*7bb0*/  FMUL R25, R25, R155.reuse ;  /* 0x0000009b19197220 */ /* 0x080fe20000400000 */
[----:B------:R-:W-:Y:S01]  /*7bc0*/  ISETP.GT.AND P3, PT, R0, RZ, P0 ;  /* 0x000000ff0000720c */ /* 0x000fe20000764270 */
[-C--:B------:R-:W-:Y:S01]  /*7bd0*/  FMUL R26, R26, R155.reuse ;  /* 0x0000009b1a1a7220 */ /* 0x080fe20000400000 */
[----:B------:R-:W-:Y:S01]  /*7be0*/  LEA R4, P4, R160, UR4, 0x1 ;  /* 0x00000004a0047c11 */ /* 0x000fe2000f8808ff */
[-C--:B------:R-:W-:Y:S01]  /*7bf0*/  FMUL R27, R27, R155.reuse ;  /* 0x0000009b1b1b7220 */ /* 0x080fe20000400000 */
[----:B------:R-:W-:Y:S01]  /*7c00*/  F2FP.F16.F32.PACK_AB R24, RZ, R24 ;  /* 0x00000018ff18723e */ /* 0x000fe200000000ff */
[-C--:B------:R-:W-:Y:S01]  /*7c10*/  FMUL R28, R28, R155.reuse ;  /* 0x0000009b1c1c7220 */ /* 0x080fe20000400000 */
[----:B------:R-:W-:Y:S01]  /*7c20*/  LEA.HI.X R5, R160, UR5, R153, 0x1, P4 ;  /* 0x00000005a0057c11 */ /* 0x000fe2000a0f0c99 */
[----:B------:R-:W-:Y:S01]  /*7c30*/  FMUL R29, R29, R155 ;  /* 0x0000009b1d1d7220 */ /* 0x000fe20000400000 */
[----:B------:R-:W-:Y:S01]  /*7c40*/  F2FP.F16.F32.PACK_AB R25, RZ, R25 ;  /* 0x00000019ff19723e */ /* 0x000fe200000000ff */
[-C--:B------:R-:W-:Y:S01]  /*7c50*/  FMUL R30, R30, R155.reuse ;  /* 0x0000009b1e1e7220 */ /* 0x080fe20000400000 */
[----:B------:R-:W-:Y:S01]  /*7c60*/  SHF.L.U64.HI R11, R10, 0x4, R11 ;  /* 0x000000040a0b7819 */ /* 0x000fe2000001020b */
[----:B------:R-:W-:Y:S01]  /*7c70*/  @P1 STG.E.U16 desc[UR36][R4.64], R24 ;  /* 0x0000001804001986 */ /* 0x000fe2000c101524 */
[----:B------:R-:W-:Y:S01]  /*7c80*/  ISETP.GT.AND P1, PT, R3, 0x8, PT ;  /* 0x000000080300780c */ /* 0x000fe20003f24270 */
[-C--:B------:R-:W-:Y:S01]  /*7c90*/  FMUL R31, R31, R155.reuse ;  /* 0x0000009b1f1f7220 */ /* 0x080fe20000400000 */
[----:B------:R-:W-:Y:S01]  /*7ca0*/  ISETP.GT.AND P4, PT, R0, 0x8, P0 ;  /* 0x000000080000780c */ /* 0x000fe20000784270 */
[----:B------:R-:W-:Y:S01]  /*7cb0*/  @P3 STG.E.U16 desc[UR36][R4.64+0x2], R25 ;  /* 0x0000021904003986 */ /* 0x000fe2000c101524 */
[----:B------:R-:W-:Y:S01]  /*7cc0*/  LEA R6, P3, R10, R4, 0x4 ;  /* 0x000000040a067211 */ /* 0x000fe200078620ff */
[-C--:B------:R-:W-:Y:S01]  /*7cd0*/  FMUL R32, R32, R155.reuse ;  /* 0x0000009b20207220 */ /* 0x080fe20000400000 */
[C---:B------:R-:W-:Y:S01]  /*7ce0*/  ISETP.GT.AND P2, PT, R0.reuse, 0x8, P2 ;  /* 0x000000080000780c */ /* 0x040fe20001744270 */
[-C--:B------:R-:W-:Y:S01]  /*7cf0*/  FMUL R33, R33, R155.reuse ;  /* 0x0000009b21217220 */ /* 0x080fe20000400000 */
[----:B------:R-:W-:Y:S01]  /*7d00*/  ISETP.GT.AND P0, PT, R3, 0x9, PT ;  /* 0x000000090300780c */ /* 0x000fe20003f04270 */
[----:B------:R-:W-:Y:S01]  /*7d10*/  IMAD.X R7, R11, 0x1, R5, P3 ;  /* 0x000000010b077824 */ /* 0x000fe200018e0605 */
[----:B------:R-:W-:Y:S01]  /*7d20*/  ISETP.GT.AND P5, PT, R0, RZ, P1 ;  /* 0x000000ff0000720c */ /* 0x000fe20000fa4270 */
[-C--:B------:R-:W-:Y:S01]  /*7d30*/  FMUL R34, R34, R155.reuse ;  /* 0x0000009b22227220 */ /* 0x080fe20000400000 */
[----:B------:R-:W-:Y:S01]  /*7d40*/  ISETP.GT.AND P3, PT, R0, RZ, P0 ;  /* 0x000000ff0000720c */ /* 0x000fe20000764270 */
[-C--:B------:R-:W-:Y:S01]  /*7d50*/  FMUL R35, R35, R155.reuse ;  /* 0x0000009b23237220 */ /* 0x080fe20000400000 */
[----:B------:R-:W-:Y:S01]  /*7d60*/  F2FP.F16.F32.PACK_AB R26, RZ, R26 ;  /* 0x0000001aff1a723e */ /* 0x000fe200000000ff */
[----:B------:R-:W-:Y:S01]  /*7d70*/  FMUL R36, R36, R155 ;  /* 0x0000009b24247220 */ /* 0x000fe20000400000 */
[----:B------:R-:W-:Y:S01]  /*7d80*/  F2FP.F16.F32.PACK_AB R27, RZ, R27 ;  /* 0x0000001bff1b723e */ /* 0x000fe200000000ff */
[----:B------:R-:W-:Y:S01]  /*7d90*/  FMUL R37, R37, R155 ;  /* 0x0000009b25257220 */ /* 0x000fe20000400000 */
[----:B------:R-:W-:Y:S01]  /*7da0*/  F2FP.F16.F32.PACK_AB R28, RZ, R28 ;  /* 0x0000001cff1c723e */ /* 0x000fe200000000ff */
[----:B------:R-:W-:Y:S01]  /*7db0*/  @P2 STG.E.U16 desc[UR36][R6.64], R26 ;  /* 0x0000001a06002986 */ /* 0x000fe2000c101524 */
[----:B------:R-:W-:Y:S01]  /*7dc0*/  F2FP.F16.F32.PACK_AB R29, RZ, R29 ;  /* 0x0000001dff1d723e */ /* 0x000fe200000000ff */
[-C--:B------:R-:W-:Y:S01]  /*7dd0*/  FMUL R38, R38, R155.reuse ;  /* 0x0000009b26267220 */ /* 0x080fe20000400000 */
[C---:B------:R-:W-:Y:S01]  /*7de0*/  ISETP.GT.AND P2, PT, R0.reuse, 0x8, P1 ;  /* 0x000000080000780c */ /* 0x040fe20000f44270 */
[----:B------:R-:W-:Y:S01]  /*7df0*/  @P4 STG.E.U16 desc[UR36][R6.64+0x2], R27 ;  /* 0x0000021b06004986 */ /* 0x000fe2000c101524 */
[----:B------:R-:W-:Y:S01]  /*7e00*/  ISETP.GT.AND P1, PT, R3, 0x10, PT ;  /* 0x000000100300780c */ /* 0x000fe20003f24270 */
[-C--:B------:R-:W-:Y:S01]  /*7e10*/  FMUL R39, R39, R155.reuse ;  /* 0x0000009b27277220 */ /* 0x080fe20000400000 */
[----:B------:R-:W-:Y:S01]  /*7e20*/  F2FP.F16.F32.PACK_AB R30, RZ, R30 ;  /* 0x0000001eff1e723e */ /* 0x000fe200000000ff */
[----:B------:R-:W-:Y:S01]  /*7e30*/  @P5 STG.E.U16 desc[UR36][R4.64+0x10], R28 ;  /* 0x0000101c04005986 */ /* 0x000fe2000c101524 */
[----:B------:R-:W-:Y:S01]  /*7e40*/  ISETP.GT.AND P4, PT, R0, RZ, P1 ;  /* 0x000000ff0000720c */ /* 0x000fe20000f84270 */
[----:B------:R-:W-:Y:S01]  /*7e50*/  FMUL R40, R40, R155 ;  /* 0x0000009b28287220 */ /* 0x000fe20000400000 */
[----:B------:R-:W-:Y:S01]  /*7e60*/  F2FP.F16.F32.PACK_AB R31, RZ, R31 ;  /* 0x0000001fff1f723e */ /* 0x000fe200000000ff */
[----:B------:R-:W-:Y:S01]  /*7e70*/  @P3 STG.E.U16 desc[UR36][R4.64+0x12], R29 ;  /* 0x0000121d04003986 */ /* 0x000fe2000c101524 */
[----:B------:R-:W-:Y:S01]  /*7e80*/  ISETP.GT.AND P3, PT, R0, 0x8, P0 ;  /* 0x000000080000780c */ /* 0x000fe20000764270 */
[-C--:B------:R-:W-:Y:S01]  /*7e90*/  FMUL R41, R41, R155.reuse ;  /* 0x0000009b29297220 */ /* 0x080fe20000400000 */
[----:B------:R-:W-:Y:S01]  /*7ea0*/  ISETP.GT.AND P0, PT, R3, 0x11, PT ;  /* 0x000000110300780c */ /* 0x000fe20003f04270 */
[----:B------:R-:W-:Y:S01]  /*7eb0*/  @P2 STG.E.U16 desc[UR36][R6.64+0x10], R30 ;  /* 0x0000101e06002986 */ /* 0x000fe2000c101524 */
[----:B------:R-:W-:Y:S01]  /*7ec0*/  F2FP.F16.F32.PACK_AB R32, RZ, R32 ;  /* 0x00000020ff20723e */ /* 0x000fe200000000ff */
[-C--:B------:R-:W-:Y:S01]  /*7ed0*/  FMUL R42, R42, R155.reuse ;  /* 0x0000009b2a2a7220 */ /* 0x080fe20000400000 */
[C---:B------:R-:W-:Y:S01]  /*7ee0*/  ISETP.GT.AND P5, PT, R0.reuse, RZ, P0 ;  /* 0x000000ff0000720c */ /* 0x040fe200007a4270 */
[-C--:B------:R-:W-:Y:S01]  /*7ef0*/  FMUL R43, R43, R155.reuse ;  /* 0x0000009b2b2b7220 */ /* 0x080fe20000400000 */
[----:B------:R-:W-:Y:S01]  /*7f00*/  ISETP.GT.AND P2, PT, R0, 0x8, P1 ;  /* 0x000000080000780c */ /* 0x000fe20000f44270 */
[-C--:B------:R-:W-:Y:S01]  /*7f10*/  FMUL R44, R44, R155.reuse ;  /* 0x0000009b2c2c7220 */ /* 0x080fe20000400000 */
[----:B------:R-:W-:Y:S01]  /*7f20*/  ISETP.GT.AND P1, PT, R3, 0x18, PT ;  /* 0x000000180300780c */ /* 0x000fe20003f24270 */
[----:B------:R-:W-:Y:S01]  /*7f30*/  FMUL R45, R45, R155 ;  /* 0x0000009b2d2d7220 */ /* 0x000fe20000400000 */
[----:B------:R-:W-:Y:S01]  /*7f40*/  F2FP.F16.F32.PACK_AB R33, RZ, R33 ;  /* 0x00000021ff21723e */ /* 0x000fe200000000ff */
[----:B------:R-:W-:Y:S01]  /*7f50*/  @P3 STG.E.U16 desc[UR36][R6.64+0x12], R31 ;  /* 0x0000121f06003986 */ /* 0x000fe2000c101524 */
[----:B------:R-:W-:Y:S01]  /*7f60*/  ISETP.GT.AND P3, PT, R0, 0x8, P0 ;  /* 0x000000080000780c */ /* 0x000fe20000764270 */
[-C--:B------:R-:W-:Y:S01]  /*7f70*/  FMUL R46, R46, R155.reuse ;  /* 0x0000009b2e2e7220 */ /* 0x080fe20000400000 */
[----:B------:R-:W-:Y:S01]  /*7f80*/  ISETP.GT.AND P0, PT, R3, 0x19, PT ;  /* 0x000000190300780c */ /* 0x000fe20003f04270 */
[----:B------:R-:W-:Y:S01]  /*7f90*/  @P4 STG.E.U16 desc[UR36][R4.64+0x20], R32 ;  /* 0x0000202004004986 */ /* 0x000fe2000c101524 */
[C---:B------:R-:W-:Y:S01]  /*7fa0*/  ISETP.GT.AND P4, PT, R0.reuse, RZ, P1 ;  /* 0x000000ff0000720c */ /* 0x040fe20000f84270 */
[-C--:B------:R-:W-:Y:S01]  /*7fb0*/  FMUL R47, R47, R155.reuse ;  /* 0x0000009b2f2f7220 */ /* 0x080fe20000400000 */
[----:B------:R-:W-:Y:S01]  /*7fc0*/  F2FP.F16.F32.PACK_AB R34, RZ, R34 ;  /* 0x00000022ff22723e */ /* 0x000fe200000000ff */
[----:B------:R-:W-:Y:S01]  /*7fd0*/  @P5 STG.E.U16 desc[UR36][R4.64+0x22], R33 ;  /* 0x0000222104005986 */ /* 0x000fe2000c101524 */
[----:B------:R-:W-:Y:S01]  /*7fe0*/  ISETP.GT.AND P5, PT, R0, RZ, P0 ;  /* 0x000000ff0000720c */ /* 0x000fe200007a4270 */
[----:B------:R-:W-:Y:S01]  /*7ff0*/  FMUL R48, R48, R155 ;  /* 0x0000009b30307220 */ /* 0x000fe20000400000 */
[----:B------:R-:W-:Y:S01]  /*8000*/  F2FP.F16.F32.PACK_AB R35, RZ, R35 ;  /* 0x00000023ff23723e */ /* 0x000fe200000000ff */
[----:B------:R-:W-:Y:S01]  /*8010*/  @P2 STG.E.U16 desc[UR36][R6.64+0x20], R34 ;  /* 0x0000202206002986 */ /* 0x000fe2000c101524 */
[----:B------:R-:W-:Y:S01]  /*8020*/  F2FP.F16.F32.PACK_AB R36, RZ, R36 ;  /* 0x00000024ff24723e */ /* 0x000fe200000000ff */
[-C--:B------:R-:W-:Y:S01]  /*8030*/  FMUL R49, R49, R155.reuse ;  /* 0x0000009b31317220 */ /* 0x080fe20000400000 */
[----:B------:R-:W-:Y:S01]  /*8040*/  ISETP.GT.AND P2, PT, R0, 0x8, P1 ;  /* 0x000000080000780c */ /* 0x000fe20000f44270 */
[----:B------:R-:W-:Y:S01]  /*8050*/  @P3 STG.E.U16 desc[UR36][R6.64+0x22], R35 ;  /* 0x0000222306003986 */ /* 0x000fe2000c101524 */
[----:B------:R-:W-:Y:S01]  /*8060*/  ISETP.GT.AND P1, PT, R3, 0x20, PT ;  /* 0x000000200300780c */ /* 0x000fe20003f24270 */
[----:B------:R-:W-:Y:S01]  /*8070*/  FMUL R50, R50, R155 ;  /* 0x0000009b32327220 */ /* 0x000fe20000400000 */
[----:B------:R-:W-:Y:S01]  /*8080*/  F2FP.F16.F32.PACK_AB R37, RZ, R37 ;  /* 0x00000025ff25723e */ /* 0x000fe200000000ff */
[----:B------:R-:W-:Y:S01]  /*8090*/  @P4 STG.E.U16 desc[UR36][R4.64+0x30], R36 ;  /* 0x0000302404004986 */ /* 0x000fe2000c101524 */
[C---:B------:R-:W-:Y:S01]  /*80a0*/  ISETP.GT.AND P3, PT, R0.reuse, 0x8, P0 ;  /* 0x000000080000780c */ /* 0x040fe20000764270 */
[-C--:B------:R-:W-:Y:S01]  /*80b0*/  FMUL R51, R51, R155.reuse ;  /* 0x0000009b33337220 */ /* 0x080fe20000400000 */
[----:B------:R-:W-:Y:S01]  /*80c0*/  ISETP.GT.AND P0, PT, R3, 0x21, PT ;  /* 0x000000210300780c */ /* 0x000fe20003f04270 */
[----:B------:R-:W-:Y:S01]  /*80d0*/  @P5 STG.E.U16 desc[UR36][R4.64+0x32], R37 ;  /* 0x0000322504005986 */ /* 0x000fe2000c101524 */
[----:B------:R-:W-:Y:S01]  /*80e0*/  ISETP.GT.AND P4, PT, R0, RZ, P1 ;  /* 0x000000ff0000720c */ /* 0x000fe20000f84270 */
[-C--:B------:R-:W-:Y:S01]  /*80f0*/  FMUL R52, R52, R155.reuse ;  /* 0x0000009b34347220 */ /* 0x080fe20000400000 */
[----:B------:R-:W-:Y:S01]  /*8100*/  F2FP.F16.F32.PACK_AB R38, RZ, R38 ;  /* 0x00000026ff26723e */ /* 0x000fe200000000ff */
[-C--:B------:R-:W-:Y:S01]  /*8110*/  FMUL R53, R53, R155.reuse ;  /* 0x0000009b35357220 */ /* 0x080fe20000400000 */
        /* <DEDUP_REMOVED lines=325> */
[----:B------:R-:W-:Y:S01]  /*9570*/  FMUL R151, R151, R155 ;  /* 0x0000009b97977220 */ /* 0x000fe20000400000 */
[----:B------:R-:W-:Y:S01]  /*9580*/  ISETP.GT.AND P2, PT, R0, 0x8, P1 ;  /* 0x000000080000780c */ /* 0x000fe20000f44270 */
[----:B------:R-:W-:Y:S01]  /*9590*/  @P3 STG.E.U16 desc[UR36][R6.64+0x132], R103 ;  /* 0x0001326706003986 */ /* 0x000fe2000c101524 */
[----:B------:R-:W-:-:S02]  /*95a0*/  ISETP.GT.AND P1, PT, R3, 0xa8, PT ;  /* 0x000000a80300780c */ /* 0x000fc40003f24270 */
[----:B------:R-:W-:Y:S01]  /*95b0*/  F2FP.F16.F32.PACK_AB R105, RZ, R105 ;  /* 0x00000069ff69723e */ /* 0x000fe200000000ff */
[----:B------:R-:W-:Y:S01]  /*95c0*/  @P4 STG.E.U16 desc[UR36][R4.64+0x140], R104 ;  /* 0x0001406804004986 */ /* 0x000fe2000c101524 */
[C---:B------:R-:W-:Y:S02]  /*95d0*/  ISETP.GT.AND P3, PT, R0.reuse, 0x8, P0 ;  /* 0x000000080000780c */ /* 0x040fe40000764270 */
[----:B------:R-:W-:Y:S01]  /*95e0*/  ISETP.GT.AND P0, PT, R3, 0xa9, PT ;  /* 0x000000a90300780c */ /* 0x000fe20003f04270 */
[----:B------:R-:W-:Y:S01]  /*95f0*/  @P5 STG.E.U16 desc[UR36][R4.64+0x142], R105 ;  /* 0x0001426904005986 */ /* 0x000fe2000c101524 */
[C---:B------:R-:W-:Y:S02]  /*9600*/  ISETP.GT.AND P4, PT, R0.reuse, RZ, P1 ;  /* 0x000000ff0000720c */ /* 0x040fe40000f84270 */
[----:B------:R-:W-:Y:S02]  /*9610*/  F2FP.F16.F32.PACK_AB R106, RZ, R106 ;  /* 0x0000006aff6a723e */ /* 0x000fe400000000ff */
[----:B------:R-:W-:-:S02]  /*9620*/  ISETP.GT.AND P5, PT, R0, RZ, P0 ;  /* 0x000000ff0000720c */ /* 0x000fc400007a4270 */
[----:B------:R-:W-:Y:S01]  /*9630*/  F2FP.F16.F32.PACK_AB R107, RZ, R107 ;  /* 0x0000006bff6b723e */ /* 0x000fe200000000ff */
[----:B------:R-:W-:Y:S01]  /*9640*/  @P2 STG.E.U16 desc[UR36][R6.64+0x140], R106 ;  /* 0x0001406a06002986 */ /* 0x000fe2000c101524 */
[----:B------:R-:W-:Y:S02]  /*9650*/  F2FP.F16.F32.PACK_AB R108, RZ, R108 ;  /* 0x0000006cff6c723e */ /* 0x000fe400000000ff */
[C---:B------:R-:W-:Y:S01]  /*9660*/  ISETP.GT.AND P2, PT, R0.reuse, 0x8, P1 ;  /* 0x000000080000780c */ /* 0x040fe20000f44270 */
[----:B------:R-:W-:Y:S01]  /*9670*/  @P3 STG.E.U16 desc[UR36][R6.64+0x142], R107 ;  /* 0x0001426b06003986 */ /* 0x000fe2000c101524 */
[----:B------:R-:W-:Y:S02]  /*9680*/  ISETP.GT.AND P1, PT, R3, 0xb0, PT ;  /* 0x000000b00300780c */ /* 0x000fe40003f24270 */
[----:B------:R-:W-:Y:S01]  /*9690*/  F2FP.F16.F32.PACK_AB R109, RZ, R109 ;  /* 0x0000006dff6d723e */ /* 0x000fe200000000ff */
[----:B------:R-:W-:Y:S01]  /*96a0*/  @P4 STG.E.U16 desc[UR36][R4.64+0x150], R108 ;  /* 0x0001506c04004986 */ /* 0x000fe2000c101524 */
[----:B------:R-:W-:-:S02]  /*96b0*/  ISETP.GT.AND P3, PT, R0, 0x8, P0 ;  /* 0x000000080000780c */ /* 0x000fc40000764270 */
[----:B------:R-:W-:Y:S01]  /*96c0*/  ISETP.GT.AND P0, PT, R3, 0xb1, PT ;  /* 0x000000b10300780c */ /* 0x000fe20003f04270 */
[----:B------:R-:W-:Y:S01]  /*96d0*/  @P5 STG.E.U16 desc[UR36][R4.64+0x152], R109 ;  /* 0x0001526d04005986 */ /* 0x000fe2000c101524 */
[C---:B------:R-:W-:Y:S02]  /*96e0*/  ISETP.GT.AND P4, PT, R0.reuse, RZ, P1 ;  /* 0x000000ff0000720c */ /* 0x040fe40000f84270 */
[----:B------:R-:W-:Y:S02]  /*96f0*/  F2FP.F16.F32.PACK_AB R110, RZ, R110 ;  /* 0x0000006eff6e723e */ /* 0x000fe400000000ff */
[----:B------:R-:W-:Y:S02]  /*9700*/  ISETP.GT.AND P5, PT, R0, RZ, P0 ;  /* 0x000000ff0000720c */ /* 0x000fe400007a4270 */
[----:B------:R-:W-:Y:S01]  /*9710*/  F2FP.F16.F32.PACK_AB R111, RZ, R111 ;  /* 0x0000006fff6f723e */ /* 0x000fe200000000ff */
[----:B------:R-:W-:Y:S01]  /*9720*/  @P2 STG.E.U16 desc[UR36][R6.64+0x150], R110 ;  /* 0x0001506e06002986 */ /* 0x000fe2000c101524 */
[----:B------:R-:W-:-:S02]  /*9730*/  F2FP.F16.F32.PACK_AB R112, RZ, R112 ;  /* 0x00000070ff70723e */ /* 0x000fc400000000ff */
[C---:B------:R-:W-:Y:S01]  /*9740*/  ISETP.GT.AND P2, PT, R0.reuse, 0x8, P1 ;  /* 0x000000080000780c */ /* 0x040fe20000f44270 */
[----:B------:R-:W-:Y:S01]  /*9750*/  @P3 STG.E.U16 desc[UR36][R6.64+0x152], R111 ;  /* 0x0001526f06003986 */ /* 0x000fe2000c101524 */
[C---:B------:R-:W-:Y:S02]  /*9760*/  ISETP.GT.AND P1, PT, R3.reuse, 0xb8, PT ;  /* 0x000000b80300780c */ /* 0x040fe40003f24270 */
[----:B------:R-:W-:Y:S01]  /*9770*/  F2FP.F16.F32.PACK_AB R113, RZ, R113 ;  /* 0x00000071ff71723e */ /* 0x000fe200000000ff */
[----:B------:R-:W-:Y:S01]  /*9780*/  @P4 STG.E.U16 desc[UR36][R4.64+0x160], R112 ;  /* 0x0001607004004986 */ /* 0x000fe2000c101524 */
[C---:B------:R-:W-:Y:S02]  /*9790*/  ISETP.GT.AND P3, PT, R0.reuse, 0x8, P0 ;  /* 0x000000080000780c */ /* 0x040fe40000764270 */
[----:B------:R-:W-:Y:S01]  /*97a0*/  ISETP.GT.AND P0, PT, R3, 0xb9, PT ;  /* 0x000000b90300780c */ /* 0x000fe20003f04270 */
[----:B------:R-:W-:Y:S01]  /*97b0*/  @P5 STG.E.U16 desc[UR36][R4.64+0x162], R113 ;  /* 0x0001627104005986 */ /* 0x000fe2000c101524 */
[----:B------:R-:W-:-:S02]  /*97c0*/  ISETP.GT.AND P4, PT, R0, RZ, P1 ;  /* 0x000000ff0000720c */ /* 0x000fc40000f84270 */
[----:B------:R-:W-:Y:S02]  /*97d0*/  F2FP.F16.F32.PACK_AB R114, RZ, R114 ;  /* 0x00000072ff72723e */ /* 0x000fe400000000ff */
[C---:B------:R-:W-:Y:S02]  /*97e0*/  ISETP.GT.AND P5, PT, R0.reuse, RZ, P0 ;  /* 0x000000ff0000720c */ /* 0x040fe400007a4270 */
[----:B------:R-:W-:Y:S01]  /*97f0*/  F2FP.F16.F32.PACK_AB R115, RZ, R115 ;  /* 0x00000073ff73723e */ /* 0x000fe200000000ff */
[----:B------:R-:W-:Y:S01]  /*9800*/  @P2 STG.E.U16 desc[UR36][R6.64+0x160], R114 ;  /* 0x0001607206002986 */ /* 0x000fe2000c101524 */
[----:B------:R-:W-:Y:S02]  /*9810*/  F2FP.F16.F32.PACK_AB R116, RZ, R116 ;  /* 0x00000074ff74723e */ /* 0x000fe400000000ff */
        /* <DEDUP_REMOVED lines=65> */
[----:B------:R-:W-:Y:S02]  /*9c30*/  ISETP.GT.AND P5, PT, R0, RZ, P0 ;  /* 0x000000ff0000720c */ /* 0x000fe400007a4270 */
[----:B------:R-:W-:Y:S02]  /*9c40*/  F2FP.F16.F32.PACK_AB R134, RZ, R134 ;  /* 0x00000086ff86723e */ /* 0x000fe400000000ff */
[----:B------:R-:W-:Y:S02]  /*9c50*/  F2FP.F16.F32.PACK_AB R135, RZ, R135 ;  /* 0x00000087ff87723e */ /* 0x000fe400000000ff */
[----:B------:R-:W-:Y:S01]  /*9c60*/  F2FP.F16.F32.PACK_AB R136, RZ, R136 ;  /* 0x00000088ff88723e */ /* 0x000fe200000000ff */
[----:B------:R-:W-:Y:S01]  /*9c70*/  @P2 STG.E.U16 desc[UR36][R6.64+0x1b0], R134 ;  /* 0x0001b08606002986 */ /* 0x000fe2000c101524 */
[----:B------:R-:W-:-:S02]  /*9c80*/  F2FP.F16.F32.PACK_AB R137, RZ, R137 ;  /* 0x00000089ff89723e */ /* 0x000fc400000000ff */
[C---:B------:R-:W-:Y:S01]  /*9c90*/  ISETP.GT.AND P1, PT, R0.reuse, 0x8, P1 ;  /* 0x000000080000780c */ /* 0x040fe20000f24270 */
[----:B------:R-:W-:Y:S01]  /*9ca0*/  @P3 STG.E.U16 desc[UR36][R6.64+0x1b2], R135 ;  /* 0x0001b28706003986 */ /* 0x000fe2000c101524 */
[C---:B------:R-:W-:Y:S02]  /*9cb0*/  ISETP.GT.AND P2, PT, R0.reuse, 0x8, P0 ;  /* 0x000000080000780c */ /* 0x040fe40000744270 */
[C---:B------:R-:W-:Y:S01]  /*9cc0*/  ISETP.GT.AND P0, PT, R3.reuse, 0xe9, PT ;  /* 0x000000e90300780c */ /* 0x040fe20003f04270 */
[----:B------:R-:W-:Y:S01]  /*9cd0*/  @P4 STG.E.U16 desc[UR36][R4.64+0x1c0], R136 ;  /* 0x0001c08804004986 */ /* 0x000fe2000c101524 */
[----:B------:R-:W-:Y:S02]  /*9ce0*/  ISETP.GT.AND P4, PT, R3, 0xe8, PT ;  /* 0x000000e80300780c */ /* 0x000fe40003f84270 */
[----:B------:R-:W-:Y:S01]  /*9cf0*/  F2FP.F16.F32.PACK_AB R138, RZ, R138 ;  /* 0x0000008aff8a723e */ /* 0x000fe200000000ff */
[----:B------:R-:W-:Y:S01]  /*9d00*/  @P5 STG.E.U16 desc[UR36][R4.64+0x1c2], R137 ;  /* 0x0001c28904005986 */ /* 0x000fe2000c101524 */
[----:B------:R-:W-:-:S02]  /*9d10*/  ISETP.GT.AND P5, PT, R0, RZ, P4 ;  /* 0x000000ff0000720c */ /* 0x000fc400027a4270 */
[----:B------:R-:W-:Y:S01]  /*9d20*/  F2FP.F16.F32.PACK_AB R139, RZ, R139 ;  /* 0x0000008bff8b723e */ /* 0x000fe200000000ff */
[----:B------:R-:W-:Y:S01]  /*9d30*/  @P1 STG.E.U16 desc[UR36][R6.64+0x1c0], R138 ;  /* 0x0001c08a06001986 */ /* 0x000fe2000c101524 */
[----:B------:R-:W-:Y:S02]  /*9d40*/  F2FP.F16.F32.PACK_AB R140, RZ, R140 ;  /* 0x0000008cff8c723e */ /* 0x000fe400000000ff */
[C---:B------:R-:W-:Y:S01]  /*9d50*/  ISETP.GT.AND P3, PT, R0.reuse, RZ, P0 ;  /* 0x000000ff0000720c */ /* 0x040fe20000764270 */
[----:B------:R-:W-:Y:S01]  /*9d60*/  @P2 STG.E.U16 desc[UR36][R6.64+0x1c2], R139 ;  /* 0x0001c28b06002986 */ /* 0x000fe2000c101524 */
[C---:B------:R-:W-:Y:S02]  /*9d70*/  ISETP.GT.AND P4, PT, R0.reuse, 0x8, P4 ;  /* 0x000000080000780c */ /* 0x040fe40002784270 */
[----:B------:R-:W-:Y:S02]  /*9d80*/  F2FP.F16.F32.PACK_AB R141, RZ, R141 ;  /* 0x0000008dff8d723e */ /* 0x000fe400000000ff */
[----:B------:R-:W-:Y:S01]  /*9d90*/  F2FP.F16.F32.PACK_AB R142, RZ, R142 ;  /* 0x0000008eff8e723e */ /* 0x000fe200000000ff */
[----:B------:R-:W-:Y:S01]  /*9da0*/  @P5 STG.E.U16 desc[UR36][R4.64+0x1d0], R140 ;  /* 0x0001d08c04005986 */ /* 0x000fe2000c101524 */
[----:B------:R-:W-:-:S02]  /*9db0*/  ISETP.GT.AND P5, PT, R0, 0x8, P0 ;  /* 0x000000080000780c */ /* 0x000fc400007a4270 */
[----:B------:R-:W-:Y:S02]  /*9dc0*/  F2FP.F16.F32.PACK_AB R143, RZ, R143 ;  /* 0x0000008fff8f723e */ /* 0x000fe400000000ff */
[C---:B------:R-:W-:Y:S01]  /*9dd0*/  ISETP.GT.AND P0, PT, R3.reuse, 0xf1, PT ;  /* 0x000000f10300780c */ /* 0x040fe20003f04270 */
[----:B------:R-:W-:Y:S01]  /*9de0*/  @P3 STG.E.U16 desc[UR36][R4.64+0x1d2], R141 ;  /* 0x0001d28d04003986 */ /* 0x000fe2000c101524 */
[----:B------:R-:W-:Y:S02]  /*9df0*/  ISETP.GT.AND P3, PT, R3, 0xf0, PT ;  /* 0x000000f00300780c */ /* 0x000fe40003f64270 */
[----:B------:R-:W-:Y:S01]  /*9e00*/  F2FP.F16.F32.PACK_AB R144, RZ, R144 ;  /* 0x00000090ff90723e */ /* 0x000fe200000000ff */
[----:B------:R-:W-:Y:S01]  /*9e10*/  @P4 STG.E.U16 desc[UR36][R6.64+0x1d0], R142 ;  /* 0x0001d08e06004986 */ /* 0x000fe2000c101524 */
[C---:B------:R-:W-:Y:S02]  /*9e20*/  ISETP.GT.AND P4, PT, R0.reuse, RZ, P3 ;  /* 0x000000ff0000720c */ /* 0x040fe40001f84270 */
[----:B------:R-:W-:Y:S01]  /*9e30*/  F2FP.F16.F32.PACK_AB R145, RZ, R145 ;  /* 0x00000091ff91723e */ /* 0x000fe200000000ff */
[----:B------:R-:W-:Y:S01]  /*9e40*/  @P5 STG.E.U16 desc[UR36][R6.64+0x1d2], R143 ;  /* 0x0001d28f06005986 */ /* 0x000fe2000c101524 */
[----:B------:R-:W-:-:S02]  /*9e50*/  ISETP.GT.AND P5, PT, R0, RZ, P0 ;  /* 0x000000ff0000720c */ /* 0x000fc400007a4270 */
[C---:B------:R-:W-:Y:S02]  /*9e60*/  ISETP.GT.AND P2, PT, R3.reuse, 0xf8, PT ;  /* 0x000000f80300780c */ /* 0x040fe40003f44270 */
[----:B------:R-:W-:Y:S02]  /*9e70*/  ISETP.GT.AND P1, PT, R3, 0xf9, PT ;  /* 0x000000f90300780c */ /* 0x000fe40003f24270 */
[C---:B------:R-:W-:Y:S02]  /*9e80*/  ISETP.GT.AND P3, PT, R0.reuse, 0x8, P3 ;  /* 0x000000080000780c */ /* 0x040fe40001f64270 */
[C---:B------:R-:W-:Y:S01]  /*9e90*/  ISETP.GT.AND P0, PT, R0.reuse, 0x8, P0 ;  /* 0x000000080000780c */ /* 0x040fe20000704270 */
[----:B------:R-:W-:Y:S01]  /*9ea0*/  @P4 STG.E.U16 desc[UR36][R4.64+0x1e0], R144 ;  /* 0x0001e09004004986 */ /* 0x000fe2000c101524 */
[C---:B------:R-:W-:Y:S02]  /*9eb0*/  ISETP.GT.AND P4, PT, R0.reuse, RZ, P1 ;  /* 0x000000ff0000720c */ /* 0x040fe40000f84270 */
[----:B------:R-:W-:Y:S01]  /*9ec0*/  F2FP.F16.F32.PACK_AB R146, RZ, R146 ;  /* 0x00000092ff92723e */ /* 0x000fe200000000ff */
[----:B------:R-:W-:Y:S01]  /*9ed0*/  @P5 STG.E.U16 desc[UR36][R4.64+0x1e2], R145 ;  /* 0x0001e29104005986 */ /* 0x000fe2000c101524 */
[----:B------:R-:W-:-:S02]  /*9ee0*/  ISETP.GT.AND P5, PT, R0, RZ, P2 ;  /* 0x000000ff0000720c */ /* 0x000fc400017a4270 */
[C---:B------:R-:W-:Y:S02]  /*9ef0*/  ISETP.GT.AND P2, PT, R0.reuse, 0x8, P2 ;  /* 0x000000080000780c */ /* 0x040fe40001744270 */
[----:B------:R-:W-:Y:S01]  /*9f00*/  F2FP.F16.F32.PACK_AB R147, RZ, R147 ;  /* 0x00000093ff93723e */ /* 0x000fe200000000ff */
[----:B------:R-:W-:Y:S01]  /*9f10*/  @P3 STG.E.U16 desc[UR36][R6.64+0x1e0], R146 ;  /* 0x0001e09206003986 */ /* 0x000fe2000c101524 */
[----:B------:R-:W-:Y:S02]  /*9f20*/  ISETP.GT.AND P1, PT, R0, 0x8, P1 ;  /* 0x000000080000780c */ /* 0x000fe40000f24270 */
[----:B------:R-:W-:Y:S01]  /*9f30*/  F2FP.F16.F32.PACK_AB R148, RZ, R148 ;  /* 0x00000094ff94723e */ /* 0x000fe200000000ff */
[----:B------:R-:W-:Y:S01]  /*9f40*/  @P0 STG.E.U16 desc[UR36][R6.64+0x1e2], R147 ;  /* 0x0001e29306000986 */ /* 0x000fe2000c101524 */
[----:B------:R-:W-:Y:S02]  /*9f50*/  F2FP.F16.F32.PACK_AB R149, RZ, R149 ;  /* 0x00000095ff95723e */ /* 0x000fe400000000ff */
[----:B------:R-:W-:Y:S01]  /*9f60*/  F2FP.F16.F32.PACK_AB R150, RZ, R150 ;  /* 0x00000096ff96723e */ /* 0x000fe200000000ff */
[----:B------:R-:W-:Y:S01]  /*9f70*/  @P5 STG.E.U16 desc[UR36][R4.64+0x1f0], R148 ;  /* 0x0001f09404005986 */ /* 0x000fe2000c101524 */
[----:B------:R-:W-:-:S03]  /*9f80*/  F2FP.F16.F32.PACK_AB R151, RZ, R151 ;  /* 0x00000097ff97723e */ /* 0x000fc600000000ff */
[----:B------:R0:W-:Y:S02]  /*9f90*/  @P4 STG.E.U16 desc[UR36][R4.64+0x1f2], R149 ;  /* 0x0001f29504004986 */ /* 0x0001e4000c101524 */
[----:B0-----:R-:W-:Y:S02]  /*9fa0*/  @P2 IMAD.MOV.U32 R4, RZ, RZ, R6 ;  /* 0x000000ffff042224 */ /* 0x001fe400078e0006 */
[----:B------:R-:W-:-:S05]  /*9fb0*/  @P2 IMAD.MOV.U32 R5, RZ, RZ, R7 ;  /* 0x000000ffff052224 */ /* 0x000fca00078e0007 */
[----:B------:R0:W-:Y:S04]  /*9fc0*/  @P2 STG.E.U16 desc[UR36][R4.64+0x1f0], R150 ;  /* 0x0001f09604002986 */ /* 0x0001e8000c101524 */
[----:B------:R0:W-:Y:S02]  /*9fd0*/  @P1 STG.E.U16 desc[UR36][R6.64+0x1f2], R151 ;  /* 0x0001f29706001986 */ /* 0x0001e4000c101524 */
.L_x_286:
[----:B------:R-:W-:Y:S05]  /*9fe0*/  BSYNC B0 ;  /* 0x0000000000007941 */ /* 0x000fea0003800000 */
.L_x_32:
[----:B------:R-:W-:Y:S01]  /*9ff0*/  ULDC UR4, c[0x0][0xc] ;  /* 0x0000030000047ab9 */ /* 0x000fe20000000800 */
[----:B------:R-:W-:Y:S01]  /*a000*/  ULDC UR5, c[0x0][0x10] ;  /* 0x0000040000057ab9 */ /* 0x000fe20000000800 */
[----:B0-----:R-:W0:Y:S01]  /*a010*/  LDC R3, c[0x0][0x14] ;  /* 0x00000500ff037b82 */ /* 0x001e220000000800 */
[----:B------:R-:W-:Y:S01]  /*a020*/  UIMAD.WIDE.U32 UR4, UR4, UR5, URZ ;  /* 0x00000005040472a5 */ /* 0x000fe2000f8e003f */
[----:B------:R-:W-:Y:S01]  /*a030*/  PRMT R0, RZ, 0x7610, R0 ;  /* 0x00007610ff007816 */ /* 0x000fe20000000000 */
[----:B------:R-:W-:Y:S02]  /*a040*/  IMAD.MOV.U32 R153, RZ, RZ, -0x1 ;  /* 0xffffffffff997424 */ /* 0x000fe400078e00ff */
[----:B------:R-:W-:Y:S02]  /*a050*/  IMAD.MOV.U32 R23, RZ, RZ, -0x1 ;  /* 0xffffffffff177424 */ /* 0x000fe400078e00ff */
[----:B0-----:R-:W-:-:S04]  /*a060*/  IMAD.WIDE.U32 R16, R3, UR4, R16 ;  /* 0x0000000403107c25 */ /* 0x001fc8000f8e0010 */
[----:B------:R-:W-:Y:S01]  /*a070*/  IMAD R3, R3, UR5, RZ ;  /* 0x0000000503037c24 */ /* 0x000fe2000f8e02ff */
[----:B------:R-:W-:Y:S02]  /*a080*/  ULDC.64 UR4, c[0x0][0x650] ;  /* 0x0001940000047ab9 */ /* 0x000fe40000000a00 */
[----:B------:R-:W-:Y:S01]  /*a090*/  ISETP.GE.U32.AND P0, PT, R16, UR4, PT ;  /* 0x0000000410007c0c */ /* 0x000fe2000bf06070 */
[----:B------:R-:W-:-:S05]  /*a0a0*/  IMAD.IADD R17, R17, 0x1, R3 ;  /* 0x0000000111117824 */ /* 0x000fca00078e0203 */
[----:B------:R-:W-:-:S13]  /*a0b0*/  ISETP.GE.U32.AND.EX P0, PT, R17, UR5, PT, P0 ;  /* 0x0000000511007c0c */ /* 0x000fda000bf06100 */
[----:B------:R-:W-:Y:S05]  /*a0c0*/  @P0 BRA `(.L_x_287) ;  /* 0x0000000400640947 */ /* 0x000fea0003800000 */
[----:B------:R-:W0:Y:S01]  /*a0d0*/  S2R R12, SR_CTAID.X ;  /* 0x00000000000c7919 */ /* 0x000e220000002500 */
[----:B------:R-:W0:Y:S01]  /*a0e0*/  LDC.64 R10, c[0x0][0x628] ;  /* 0x00018a00ff0a7b82 */ /* 0x000e220000000a00 */
[----:B------:R-:W-:Y:S01]  /*a0f0*/  ULDC UR4, c[0x0][0x150] ;  /* 0x0000540000047ab9 */ /* 0x000fe20000000800 */
[----:B-1234-:R-:W-:Y:S01]  /*a100*/  IMAD.MOV.U32 R8, RZ, RZ, R16 ;  /* 0x000000ffff087224 */ /* 0x01efe200078e0010 */
[----:B-----5:R-:W1:Y:S01]  /*a110*/  S2R R24, SR_CTAID.Y ;  /* 0x0000000000187919 */ /* 0x020e620000002600 */
[----:B------:R-:W-:-:S04]  /*a120*/  IMAD.MOV.U32 R9, RZ, RZ, R17 ;  /* 0x000000ffff097224 */ /* 0x000fc800078e0011 */
[----:B------:R-:W2:Y:S08]  /*a130*/  LDC R21, c[0x0][0x144] ;  /* 0x00005100ff157b82 */ /* 0x000eb00000000800 */
[----:B------:R-:W3:Y:S08]  /*a140*/  LDC R0, c[0x0][0x630] ;  /* 0x00018c00ff007b82 */ /* 0x000ef00000000800 */
[----:B------:R-:W4:Y:S01]  /*a150*/  LDC.64 R14, c[0x0][0x620] ;  /* 0x00018800ff0e7b82 */ /* 0x000f220000000a00 */
[----:B0-----:R-:W-:-:S04]  /*a160*/  ISETP.NE.U32.AND P0, PT, R10, RZ, PT ;  /* 0x000000ff0a00720c */ /* 0x001fc80003f05070 */
[----:B------:R-:W-:Y:S02]  /*a170*/  ISETP.NE.AND.EX P0, PT, R11, RZ, PT, P0 ;  /* 0x000000ff0b00720c */ /* 0x000fe40003f05300 */
[----:B------:R-:W-:-:S05]  /*a180*/  I2FP.F32.U32 R3, R12 ;  /* 0x0000000c00037245 */ /* 0x000fca0000201000 */
[----:B------:R-:W-:-:S04]  /*a190*/  FMUL R3, R3, UR4 ;  /* 0x0000000403037c20 */ /* 0x000fc80008400000 */
[----:B------:R0:W0:Y:S02]  /*a1a0*/  F2I.U32.TRUNC.NTZ R20, R3 ;  /* 0x0000000300147305 */ /* 0x000024000020f000 */
[----:B-123--:R-:W-:Y:S05]  /*a1b0*/  @!P0 BRA `(.L_x_288) ;  /* 0x0000000000288947 */ /* 0x00efea0003800000 */
[----:B0-----:R-:W0:Y:S02]  /*a1c0*/  LDC R3, c[0x0][0x634] ;  /* 0x00018d00ff037b82 */ /* 0x001e240000000800 */
        /* <DEDUP_REMOVED lines=9> */
.L_x_288:
[----:B------:R-:W1:Y:S01]  /*a260*/  LDC.64 R28, c[0x0][0x640] ;  /* 0x00019000ff1c7b82 */ /* 0x000e620000000a00 */
[-CC-:B------:R-:W-:Y:S01]  /*a270*/  SHF.R.U64 R23, R8, R0.reuse, R9.reuse ;  /* 0x0000000008177219 */ /* 0x180fe20000001209 */
[----:B0-----:R-:W-:Y:S01]  /*a280*/  IMAD.MOV R20, RZ, RZ, -R20 ;  /* 0x000000ffff147224 */ /* 0x001fe200078e0a14 */
[----:B------:R-:W-:Y:S01]  /*a290*/  SHF.R.U32.HI R0, RZ, R0, R9 ;  /* 0x00000000ff007219 */ /* 0x000fe20000011609 */
[----:B------:R-:W-:Y:S01]  /*a2a0*/  ULDC UR4, c[0x0][0x154] ;  /* 0x0000550000047ab9 */ /* 0x000fe20000000800 */
[----:B------:R-:W-:Y:S01]  /*a2b0*/  IADD3 R3, P0, RZ, -R23, RZ ;  /* 0x80000017ff037210 */ /* 0x000fe20007f1e0ff */
[----:B------:R-:W-:Y:S02]  /*a2c0*/  IMAD R21, R21, R20, R12 ;  /* 0x0000001415157224 */ /* 0x000fe400078e020c */
[----:B------:R-:W0:Y:S01]  /*a2d0*/  LDC R6, c[0x0][0x618] ;  /* 0x00018600ff067b82 */ /* 0x000e220000000800 */
[----:B------:R-:W-:Y:S02]  /*a2e0*/  IMAD.MOV.U32 R7, RZ, RZ, 0x1 ;  /* 0x00000001ff077424 */ /* 0x000fe400078e00ff */
[----:B------:R-:W-:-:S04]  /*a2f0*/  IMAD.X R5, RZ, RZ, ~R0, P0 ;  /* 0x000000ffff057224 */ /* 0x000fc800000e0e00 */
[-C--:B----4-:R-:W-:Y:S01]  /*a300*/  IMAD R0, R5, R14.reuse, RZ ;  /* 0x0000000e05007224 */ /* 0x090fe200078e02ff */
[----:B------:R-:W2:Y:S01]  /*a310*/  LDC R8, c[0x0][0x608] ;  /* 0x00018200ff087b82 */ /* 0x000ea20000000800 */
[----:B------:R-:W-:-:S04]  /*a320*/  IMAD.WIDE.U32 R4, R3, R14, R16 ;  /* 0x0000000e03047225 */ /* 0x000fc800078e0010 */
[----:B------:R-:W-:Y:S01]  /*a330*/  IMAD R3, R3, R15, R0 ;  /* 0x0000000f03037224 */ /* 0x000fe200078e0200 */
[----:B------:R-:W-:Y:S02]  /*a340*/  I2FP.F32.U32 R0, R24 ;  /* 0x0000001800007245 */ /* 0x000fe40000201000 */
[----:B------:R-:W3:Y:S01]  /*a350*/  LDC R26, c[0x0][0x658] ;  /* 0x00019600ff1a7b82 */ /* 0x000ee20000000800 */
[----:B------:R-:W-:Y:S01]  /*a360*/  IMAD.IADD R3, R5, 0x1, R3 ;  /* 0x0000000105037824 */ /* 0x000fe200078e0203 */
[----:B-1----:R-:W-:Y:S01]  /*a370*/  ISETP.NE.U32.AND P0, PT, R28, RZ, PT ;  /* 0x000000ff1c00720c */ /* 0x002fe20003f05070 */
[----:B------:R-:W-:Y:S01]  /*a380*/  FMUL R0, R0, UR4 ;  /* 0x0000000400007c20 */ /* 0x000fe20008400000 */
[----:B------:R-:W-:Y:S02]  /*a390*/  IMAD.MOV.U32 R5, RZ, RZ, -0x1 ;  /* 0xffffffffff057424 */ /* 0x000fe400078e00ff */
[----:B------:R-:W-:Y:S01]  /*a3a0*/  ISETP.NE.AND.EX P0, PT, R29, RZ, PT, P0 ;  /* 0x000000ff1d00720c */ /* 0x000fe20003f05300 */
[----:B------:R1:W4:Y:S01]  /*a3b0*/  F2I.U32.TRUNC.NTZ R13, R0 ;  /* 0x00000000000d7305 */ /* 0x000322000020f000 */
[----:B------:R-:W1:Y:S01]  /*a3c0*/  LDC R15, c[0x0][0x148] ;  /* 0x00005200ff0f7b82 */ /* 0x000e620000000800 */
[----:B0-----:R-:W-:-:S02]  /*a3d0*/  SHF.R.U64 R12, R4, R6, R3 ;  /* 0x00000006040c7219 */ /* 0x001fc40000001203 */
[----:B------:R-:W-:-:S05]  /*a3e0*/  SHF.R.U32.HI R3, RZ, R6, R3 ;  /* 0x00000006ff037219 */ /* 0x000fca0000011603 */
[----:B------:R-:W0:Y:S01]  /*a3f0*/  LDC R20, c[0x0][0x600] ;  /* 0x00018000ff147b82 */ /* 0x000e220000000800 */
[-CC-:B--2---:R-:W-:Y:S02]  /*a400*/  SHF.R.U64 R10, R12, R8.reuse, R3.reuse ;  /* 0x000000080c0a7219 */ /* 0x184fe40000001203 */
[----:B------:R-:W-:-:S05]  /*a410*/  SHF.R.U32.HI R3, RZ, R8, R3 ;  /* 0x00000008ff037219 */ /* 0x000fca0000011603 */
[----:B------:R-:W2:Y:S01]  /*a420*/  LDC R27, c[0x0][0x648] ;  /* 0x00019200ff1b7b82 */ /* 0x000ea20000000800 */
[-C--:B---3--:R-:W-:Y:S02]  /*a430*/  SHF.L.U32 R4, R5, R26.reuse, RZ ;  /* 0x0000001a05047219 */ /* 0x088fe400000006ff */
[--C-:B------:R-:W-:Y:S02]  /*a440*/  SHF.R.U64 R14, R10, R26, R3.reuse ;  /* 0x0000001a0a0e7219 */ /* 0x100fe40000001203 */
[----:B------:R-:W-:Y:S02]  /*a450*/  LOP3.LUT R25, RZ, R4, RZ, 0x33, !PT ;  /* 0x00000004ff197212 */ /* 0x000fe400078e33ff */
[-C--:B------:R-:W-:Y:S01]  /*a460*/  SHF.R.U32.HI R5, RZ, R26.reuse, R3 ;  /* 0x0000001aff057219 */ /* 0x080fe20000011603 */
[----:B------:R-:W3:Y:S01]  /*a470*/  LDC R30, c[0x0][0x638] ;  /* 0x00018e00ff1e7b82 */ /* 0x000ee20000000800 */
[----:B------:R-:W-:Y:S01]  /*a480*/  SHF.L.U32 R154, R7, R26, RZ ;  /* 0x0000001a079a7219 */ /* 0x000fe200000006ff */
[----:B------:R-:W-:-:S06]  /*a490*/  IMAD.MOV.U32 R4, RZ, RZ, R14 ;  /* 0x000000ffff047224 */ /* 0x000fcc00078e000e */
[----:B------:R-:W0:Y:S01]  /*a4a0*/  LDC R31, c[0x0][0x610] ;  /* 0x00018400ff1f7b82 */ /* 0x000e220000000800 */
[----:B----4-:R-:W-:Y:S05]  /*a4b0*/  @!P0 BRA `(.L_x_289) ;  /* 0x0000000000288947 */ /* 0x010fea0003800000 */
        /* <DEDUP_REMOVED lines=10> */
.L_x_289:
[----:B------:R-:W-:Y:S01]  /*a560*/  ISETP.NE.AND P0, PT, R2, 0x1, PT ;  /* 0x000000010200780c */ /* 0x000fe20003f05270 */
[----:B0-----:R-:W-:Y:S01]  /*a570*/  VIADD R7, R20, 0xffffffff ;  /* 0xffffffff14077836 */ /* 0x001fe20000000000 */
[----:B-12---:R-:W-:Y:S01]  /*a580*/  SHF.R.U64 R0, R4, R27, R5 ;  /* 0x0000001b04007219 */ /* 0x006fe20000001205 */
[----:B------:R-:W-:Y:S01]  /*a590*/  IMAD.MOV R13, RZ, RZ, -R13 ;  /* 0x000000ffff0d7224 */ /* 0x000fe200078e0a0d */
[----:B------:R-:W-:Y:S01]  /*a5a0*/  LOP3.LUT R5, R10, R25, RZ, 0xc0, !PT ;  /* 0x000000190a057212 */ /* 0x000fe200078ec0ff */
[----:B------:R-:W-:Y:S02]  /*a5b0*/  IMAD.MOV.U32 R4, RZ, RZ, 0x1 ;  /* 0x00000001ff047424 */ /* 0x000fe400078e00ff */
[----:B------:R-:W-:Y:S02]  /*a5c0*/  IMAD.MOV R3, RZ, RZ, -R0 ;  /* 0x000000ffff037224 */ /* 0x000fe400078e0a00 */
[----:B------:R-:W-:Y:S01]  /*a5d0*/  IMAD R154, R154, R0, R5 ;  /* 0x000000009a9a7224 */ /* 0x000fe200078e0205 */
[----:B------:R-:W-:Y:S01]  /*a5e0*/  LOP3.LUT R5, R12, R7, RZ, 0xc0, !PT ;  /* 0x000000070c057212 */ /* 0x000fe200078ec0ff */
[----:B---3--:R-:W-:-:S02]  /*a5f0*/  IMAD R0, R3, R30, R14 ;  /* 0x0000001e03007224 */ /* 0x008fc400078e020e */
[----:B------:R-:W-:Y:S02]  /*a600*/  @P0 IMAD R21, R15, R13, R24 ;  /* 0x0000000d0f150224 */ /* 0x000fe400078e0218 */
[----:B------:R-:W-:Y:S01]  /*a610*/  IMAD R3, R0, R20, R5 ;  /* 0x0000001400037224 */ /* 0x000fe200078e0205 */
[----:B------:R-:W-:Y:S01]  /*a620*/  PRMT R0, R4, 0x7610, R0 ;  /* 0x0000761004007816 */ /* 0x000fe20000000000 */
[----:B------:R-:W-:-:S05]  /*a630*/  IMAD R154, R154, R31, R21 ;  /* 0x0000001f9a9a7224 */ /* 0x000fca00078e0215 */
[----:B------:R-:W-:Y:S02]  /*a640*/  SEL R153, R3, R154, !P0 ;  /* 0x0000009a03997207 */ /* 0x000fe40004000000 */
[----:B------:R-:W-:-:S07]  /*a650*/  SEL R154, R154, R3, !P0 ;  /* 0x000000039a9a7207 */ /* 0x000fce0004000000 */
.L_x_287:
[----:B------:R-:W-:-:S13]  /*a660*/  LOP3.LUT P0, RZ, R0, 0xff, RZ, 0xc0, !PT ;  /* 0x000000ff00ff7812 */ /* 0x000fda000780c0ff */
[----:B------:R-:W-:Y:S05]  /*a670*/  @P0 BRA `(.L_x_290) ;  /* 0xffffff6800d00947 */ /* 0x000fea000383ffff */
[----:B------:R-:W-:Y:S05]  /*a680*/  EXIT ;  /* 0x000000000000794d */ /* 0x000fea0003800000 */
.L_x_7:
[----:B0-----:R-:W-:Y:S01]  /*a690*/  ULDC.64 UR4, c[0x0][0x650] ;  /* 0x0001940000047ab9 */ /* 0x001fe20000000a00 */
        /* <DEDUP_REMOVED lines=25> */
.L_x_292:
[----:B------:R-:W0:Y:S01]  /*a830*/  LDC.64 R28, c[0x0][0x640] ;  /* 0x00019000ff1c7b82 */ /* 0x000e220000000a00 */
[-CC-:B------:R-:W-:Y:S01]  /*a840*/  SHF.R.U64 R22, R12, R6.reuse, R13.reuse ;  /* 0x000000060c167219 */ /* 0x180fe2000000120d */
[----:B------:R-:W-:Y:S01]  /*a850*/  IMAD.MOV.U32 R30, RZ, RZ, 0x1 ;  /* 0x00000001ff1e7424 */ /* 0x000fe200078e00ff */
[----:B------:R-:W-:Y:S02]  /*a860*/  SHF.R.U32.HI R6, RZ, R6, R13 ;  /* 0x00000006ff067219 */ /* 0x000fe4000001160d */
        /* <DEDUP_REMOVED lines=8> */
[----:B------:R-:W-:Y:S01]  /*a8f0*/  IMAD.IADD R9, R9, 0x1, R11 ;  /* 0x0000000109097824 */ /* 0x000fe200078e020b */
[----:B0-----:R-:W-:-:S04]  /*a900*/  ISETP.NE.U32.AND P0, PT, R28, RZ, PT ;  /* 0x000000ff1c00720c */ /* 0x001fc80003f05070 */
[----:B------:R-:W-:Y:S02]  /*a910*/  ISETP.NE.AND.EX P0, PT, R29, RZ, PT, P0 ;  /* 0x000000ff1d00720c */ /* 0x000fe40003f05300 */
[----:B------:R-:W0:Y:S01]  /*a920*/  LDC R20, c[0x0][0x600] ;  /* 0x00018000ff147b82 */ /* 0x000e220000000800 */
[-CC-:B-1----:R-:W-:Y:S01]  /*a930*/  SHF.R.U64 R14, R8, R10.reuse, R9.reuse ;  /* 0x0000000a080e7219 */ /* 0x182fe20000001209 */
[----:B------:R-:W-:Y:S01]  /*a940*/  IMAD.MOV.U32 R8, RZ, RZ, -0x1 ;  /* 0xffffffffff087424 */ /* 0x000fe200078e00ff */
[----:B------:R-:W-:-:S05]  /*a950*/  SHF.R.U32.HI R9, RZ, R10, R9 ;  /* 0x0000000aff097219 */ /* 0x000fca0000011609 */
[----:B------:R-:W1:Y:S01]  /*a960*/  LDC R26, c[0x0][0x648] ;  /* 0x00019200ff1a7b82 */ /* 0x000e620000000800 */
[-CC-:B--2---:R-:W-:Y:S02]  /*a970*/  SHF.R.U64 R21, R14, R12.reuse, R9.reuse ;  /* 0x0000000c0e157219 */ /* 0x184fe40000001209 */
[----:B------:R-:W-:-:S05]  /*a980*/  SHF.R.U32.HI R6, RZ, R12, R9 ;  /* 0x0000000cff067219 */ /* 0x000fca0000011609 */
[----:B------:R-:W2:Y:S01]  /*a990*/  LDC R27, c[0x0][0x638] ;  /* 0x00018e00ff1b7b82 */ /* 0x000ea20000000800 */
[-C--:B---3--:R-:W-:Y:S02]  /*a9a0*/  SHF.L.U32 R8, R8, R25.reuse, RZ ;  /* 0x0000001908087219 */ /* 0x088fe400000006ff */
[-CC-:B------:R-:W-:Y:S02]  /*a9b0*/  SHF.R.U64 R23, R21, R25.reuse, R6.reuse ;  /* 0x0000001915177219 */ /* 0x180fe40000001206 */
[----:B------:R-:W-:Y:S02]  /*a9c0*/  LOP3.LUT R32, RZ, R8, RZ, 0x33, !PT ;  /* 0x00000008ff207212 */ /* 0x000fe400078e33ff */
[----:B------:R-:W-:Y:S01]  /*a9d0*/  SHF.R.U32.HI R9, RZ, R25, R6 ;  /* 0x00000019ff097219 */ /* 0x000fe20000011606 */
[----:B------:R-:W3:Y:S01]  /*a9e0*/  LDC R31, c[0x0][0x610] ;  /* 0x00018400ff1f7b82 */ /* 0x000ee20000000800 */
[----:B------:R-:W-:Y:S01]  /*a9f0*/  IMAD.MOV.U32 R8, RZ, RZ, R23 ;  /* 0x000000ffff087224 */ /* 0x000fe200078e0017 */
[----:B------:R-:W-:Y:S06]  /*aa00*/  @!P0 BRA `(.L_x_293) ;  /* 0x0000000000288947 */ /* 0x000fec0003800000 */
        /* <DEDUP_REMOVED lines=10> */
.L_x_293:
[----:B------:R-:W-:Y:S02]  /*aab0*/  ISETP.NE.AND P0, PT, R2, 0x1, PT ;  /* 0x000000010200780c */ /* 0x000fe40003f05270 */
[----:B-1----:R-:W-:Y:S01]  /*aac0*/  SHF.R.U64 R6, R8, R26, R9 ;  /* 0x0000001a08067219 */ /* 0x002fe20000001209 */
[----:B0-----:R-:W-:Y:S01]  /*aad0*/  VIADD R9, R20, 0xffffffff ;  /* 0xffffffff14097836 */ /* 0x001fe20000000000 */
[----:B------:R-:W-:Y:S02]  /*aae0*/  SHF.L.U32 R30, R30, R25, RZ ;  /* 0x000000191e1e7219 */ /* 0x000fe400000006ff */
[----:B------:R-:W-:Y:S01]  /*aaf0*/  LOP3.LUT R5, R21, R32, RZ, 0xc0, !PT ;  /* 0x0000002015057212 */ /* 0x000fe200078ec0ff */
[----:B------:R-:W-:-:S04]  /*ab00*/  IMAD.MOV R8, RZ, RZ, -R6 ;  /* 0x000000ffff087224 */ /* 0x000fc800078e0a06 */
[----:B------:R-:W-:Y:S01]  /*ab10*/  IMAD R6, R30, R6, R5 ;  /* 0x000000061e067224 */ /* 0x000fe200078e0205 */
[----:B------:R-:W-:Y:S01]  /*ab20*/  LOP3.LUT R5, R14, R9, RZ, 0xc0, !PT ;  /* 0x000000090e057212 */ /* 0x000fe200078ec0ff */
[----:B------:R-:W-:Y:S02]  /*ab30*/  @P0 IMAD R3, R7, R24, R4 ;  /* 0x0000001807030224 */ /* 0x000fe400078e0204 */
[----:B--2---:R-:W-:Y:S02]  /*ab40*/  IMAD R4, R8, R27, R23 ;  /* 0x0000001b08047224 */ /* 0x004fe400078e0217 */
[----:B---3--:R-:W-:Y:S02]  /*ab50*/  IMAD R3, R6, R31, R3 ;  /* 0x0000001f06037224 */ /* 0x008fe400078e0203 */
[----:B------:R-:W-:Y:S02]  /*ab60*/  IMAD R4, R4, R20, R5 ;  /* 0x0000001404047224 */ /* 0x000fe400078e0205 */
[----:B------:R-:W-:-:S02]  /*ab70*/  IMAD.MOV.U32 R8, RZ, RZ, 0x1 ;  /* 0x00000001ff087424 */ /* 0x000fc400078e00ff */
[----:B------:R-:W-:Y:S01]  /*ab80*/  IMAD.MOV.U32 R6, RZ, RZ, R22 ;  /* 0x000000ffff067224 */ /* 0x000fe200078e0016 */
[----:B------:R-:W-:Y:S02]  /*ab90*/  SEL R20, R4, R3, !P0 ;  /* 0x0000000304147207 */ /* 0x000fe40004000000 */
[----:B------:R-:W-:-:S07]  /*aba0*/  SEL R21, R3, R4, !P0 ;  /* 0x0000000403157207 */ /* 0x000fce0004000000 */
.L_x_291:
[----:B------:R-:W-:-:S08]  /*abb0*/  NOP ;  /* 0x0000000000007918 */ /* 0x000fd00000000000 */
[----:B------:R-:W0:-:S00]  /*abc0*/  USETMAXREG.DEALLOC.CTAPOOL 0x28 ;  /* 0x00000028000079c8 */ /* 0x000e0000080e0500 */
[----:B0-----:R-:W-:-:S13]  /*abd0*/  ISETP.NE.AND P0, PT, R0, RZ, PT ;  /* 0x000000ff0000720c */ /* 0x001fda0003f05270 */
[----:B------:R-:W-:Y:S05]  /*abe0*/  @P0 EXIT ;  /* 0x000000000000094d */ /* 0x000fea0003800000 */
[----:B------:R-:W-:Y:S01]  /*abf0*/  LOP3.LUT P0, RZ, R8, 0xff, RZ, 0xc0, !PT ;  /* 0x000000ff08ff7812 */ /* 0x000fe2000780c0ff */
[----:B------:R-:W-:Y:S02]  /*ac00*/  IMAD.MOV.U32 R0, RZ, RZ, 0x1 ;  /* 0x00000001ff007424 */ /* 0x000fe400078e00ff */
[----:B------:R-:W-:-:S10]  /*ac10*/  IMAD.MOV.U32 R3, RZ, RZ, RZ ;  /* 0x000000ffff037224 */ /* 0x000fd400078e00ff */
[----:B------:R-:W-:Y:S05]  /*ac20*/  @!P0 BRA `(.L_x_294) ;  /* 0x0000000c00788947 */ /* 0x000fea0003800000 */
[----:B------:R-:W0:Y:S01]  /*ac30*/  LDC R0, c[0x0][0x28c] ;  /* 0x0000a300ff007b82 */ /* 0x000e220000000800 */
[----:B------:R-:W1:Y:S01]  /*ac40*/  S2R R9, SR_CgaCtaId ;  /* 0x0000000000097919 */ /* 0x000e620000008800 */
[----:B------:R-:W-:Y:S01]  /*ac50*/  ULDC UR5, c[0x0][0x658] ;  /* 0x0001960000057ab9 */ /* 0x000fe20000000800 */
[----:B------:R-:W-:Y:S01]  /*ac60*/  UMOV UR7, 0xffffffff ;  /* 0xffffffff00077882 */ /* 0x000fe20000000000 */
[----:B------:R-:W-:Y:S01]  /*ac70*/  ULDC UR6, c[0x0][0xc] ;  /* 0x0000030000067ab9 */ /* 0x000fe20000000800 */
[----:B------:R-:W-:Y:S01]  /*ac80*/  USHF.L.U32 UR9, UR7, UR5, URZ ;  /* 0x0000000507097299 */ /* 0x000fe2000800063f */
[----:B------:R-:W-:Y:S01]  /*ac90*/  BSSY B0, `(.L_x_294) ;  /* 0x00000d7000007945 */ /* 0x000fe20003800000 */
[----:B------:R-:W-:Y:S01]  /*aca0*/  UMOV UR8, 0x1 ;  /* 0x0000000100087882 */ /* 0x000fe20000000000 */
[----:B------:R-:W-:Y:S01]  /*acb0*/  ULDC UR7, c[0x0][0x10] ;  /* 0x0000040000077ab9 */ /* 0x000fe20000000800 */
[----:B------:R-:W-:Y:S01]  /*acc0*/  USHF.L.U32 UR5, UR8, UR5, URZ ;  /* 0x0000000508057299 */ /* 0x000fe2000800063f */
[----:B------:R-:W-:Y:S01]  /*acd0*/  IMAD.MOV.U32 R10, RZ, RZ, 0x1 ;  /* 0x00000001ff0a7424 */ /* 0x000fe200078e00ff */
[----:B------:R-:W-:Y:S01]  /*ace0*/  UIMAD.WIDE.U32 UR6, UR6, UR7, URZ ;  /* 0x00000007060672a5 */ /* 0x000fe2000f8e003f */
[----:B------:R-:W-:Y:S01]  /*acf0*/  LOP3.LUT R13, R19, 0x2, RZ, 0xfc, !PT ;  /* 0x00000002130d7812 */ /* 0x000fe200078efcff */
[----:B------:R-:W-:Y:S01]  /*ad00*/  ULDC UR8, c[0x0][0x14] ;  /* 0x0000050000087ab9 */ /* 0x000fe20000000800 */
[----:B------:R-:W-:Y:S01]  /*ad10*/  ULDC UR4, c[0x0][0x600] ;  /* 0x0001800000047ab9 */ /* 0x000fe20000000800 */
[----:B------:R-:W-:-:S02]  /*ad20*/  UIMAD.WIDE.U32 UR30, UR6, UR8, URZ ;  /* 0x00000008061e72a5 */ /* 0x000fc4000f8e003f */
[----:B------:R-:W-:Y:S02]  /*ad30*/  UIMAD UR7, UR7, UR8, URZ ;  /* 0x00000008070772a4 */ /* 0x000fe4000f8e023f */
[----:B------:R-:W-:Y:S02]  /*ad40*/  UIADD3 UR4, UR4, -0x1, URZ ;  /* 0xffffffff04047890 */ /* 0x000fe4000fffe03f */
[----:B------:R-:W-:Y:S02]  /*ad50*/  ULOP3.LUT UR6, URZ, UR9, URZ, 0x33, !UPT ;  /* 0x000000093f067292 */ /* 0x000fe4000f8e333f */
[----:B------:R-:W-:Y:S01]  /*ad60*/  UIADD3 UR7, UR31, UR7, URZ ;  /* 0x000000071f077290 */ /* 0x000fe2000fffe03f */
[----:B0-----:R-:W-:Y:S01]  /*ad70*/  VIADD R0, R0, 0x7f ;  /* 0x0000007f00007836 */ /* 0x001fe20000000000 */
[----:B------:R-:W-:-:S04]  /*ad80*/  ULDC.64 UR38, c[0x0][0x198] ;  /* 0x0000660000267ab9 */ /* 0x000fc80000000a00 */
[----:B------:R-:W-:-:S04]  /*ad90*/  SHF.R.S32.HI R3, RZ, 0x1f, R0 ;  /* 0x0000001fff037819 */ /* 0x000fc80000011400 */
[----:B------:R-:W-:Y:S01]  /*ada0*/  LEA.HI R8, R3, R0, RZ, 0x7 ;  /* 0x0000000003087211 */ /* 0x000fe200078f38ff */
[----:B-1----:R-:W-:Y:S02]  /*adb0*/  IMAD.SHL.U32 R11, R9, 0x20, RZ ;  /* 0x00000020090b7824 */ /* 0x002fe400078e00ff */
[----:B------:R-:W-:Y:S01]  /*adc0*/  IMAD.MOV.U32 R0, RZ, RZ, 0x1 ;  /* 0x00000001ff007424 */ /* 0x000fe200078e00ff */
[----:B------:R-:W-:Y:S01]  /*add0*/  SHF.R.S32.HI R8, RZ, 0x7, R8 ;  /* 0x00000007ff087819 */ /* 0x000fe20000011408 */
[----:B------:R-:W-:Y:S01]  /*ade0*/  IMAD.MOV.U32 R3, RZ, RZ, RZ ;  /* 0x000000ffff037224 */ /* 0x000fe200078e00ff */
[----:B------:R-:W-:Y:S01]  /*adf0*/  LOP3.LUT R11, R11, 0xe0, RZ, 0xc0, !PT ;  /* 0x000000e00b0b7812 */ /* 0x000fe200078ec0ff */
[----:B------:R-:W-:Y:S02]  /*ae00*/  IMAD.SHL.U32 R9, R9, 0x800, RZ ;  /* 0x0000080009097824 */ /* 0x000fe400078e00ff */
[----:B------:R-:W-:-:S07]  /*ae10*/  VIADD R12, R8, 0x1 ;  /* 0x00000001080c7836 */ /* 0x000fce0000000000 */
.L_x_305:
[----:B------:R-:W-:-:S03]  /*ae20*/  UMOV UR8, 0xffffffff ;  /* 0xffffffff00087882 */ /* 0x000fc60000000000 */
[----:B------:R-:W-:Y:S05]  /*ae30*/  BRA.DIV UR8, `(.L_x_295) ;  /* 0x0000000e08947947 */ /* 0x000fea000b800000 */
[----:B------:R-:W-:-:S13]  /*ae40*/  ELECT P6, URZ, PT ;  /* 0x00000000003f782f */ /* 0x000fda00038c0000 */
.L_x_314:
[----:B------:R-:W0:Y:S01]  /*ae50*/  LDC R4, c[0x0][0x28c] ;  /* 0x0000a300ff047b82 */ /* 0x000e220000000800 */
[----:B------:R-:W-:Y:S01]  /*ae60*/  BSSY B1, `(.L_x_296) ;  /* 0x0000045000017945 */ /* 0x000fe20003800000 */
[----:B0-----:R-:W-:-:S13]  /*ae70*/  ISETP.LT.OR P6, PT, R4, 0x1, !P6 ;  /* 0x000000010400780c */ /* 0x001fda00077c1670 */
[----:B------:R-:W-:Y:S05]  /*ae80*/  @P6 BRA `(.L_x_297) ;  /* 0x0000000400086947 */ /* 0x000fea0003800000 */
[----:B------:R-:W-:Y:S02]  /*ae90*/  IMAD R20, R20, 0x100, R11 ;  /* 0x0000010014147824 */ /* 0x000fe400078e020b */
[----:B------:R-:W-:Y:S02]  /*aea0*/  IMAD.SHL.U32 R21, R21, 0x80, RZ ;  /* 0x0000008015157824 */ /* 0x000fe400078e00ff */
[----:B------:R-:W-:Y:S02]  /*aeb0*/  IMAD.MOV.U32 R22, RZ, RZ, RZ ;  /* 0x000000ffff167224 */ /* 0x000fe400078e00ff */
[----:B------:R-:W-:Y:S02]  /*aec0*/  IMAD.MOV.U32 R4, RZ, RZ, R12 ;  /* 0x000000ffff047224 */ /* 0x000fe400078e000c */
[----:B------:R-:W-:Y:S02]  /*aed0*/  IMAD.MOV.U32 R5, RZ, RZ, R0 ;  /* 0x000000ffff057224 */ /* 0x000fe400078e0000 */
[----:B------:R-:W-:-:S07]  /*aee0*/  IMAD.MOV.U32 R7, RZ, RZ, R3 ;  /* 0x000000ffff077224 */ /* 0x000fce00078e0003 */
.L_x_300:
[----:B------:R-:W0:Y:S01]  /*aef0*/  S2R R15, SR_CgaCtaId ;  /* 0x00000000000f7919 */ /* 0x000e220000008800 */
[----:B------:R-:W-:Y:S02]  /*af00*/  MOV R14, 0x400 ;  /* 0x00000400000e7802 */ /* 0x000fe40000000f00 */
[----:B------:R-:W-:Y:S02]  /*af10*/  LOP3.LUT P1, RZ, R18, 0x7f, RZ, 0xc0, !PT ;  /* 0x0000007f12ff7812 */ /* 0x000fe4000782c0ff */
[----:B0-----:R-:W-:Y:S02]  /*af20*/  LEA R25, R15, R14, 0x18 ;  /* 0x0000000e0f197211 */ /* 0x001fe400078ec0ff */
[----:B------:R-:W-:-:S09]  /*af30*/  SHF.L.U32 R14, R5, 0x1f, RZ ;  /* 0x0000001f050e7819 */ /* 0x000fd200000006ff */
[----:B------:R-:W0:Y:S01]  /*af40*/  @!P1 LDC R15, c[0x0][0x500] ;  /* 0x00014000ff0f9b82 */ /* 0x000e220000000800 */
[----:B------:R-:W-:-:S04]  /*af50*/  IMAD R23, R7, 0x8, R25 ;  /* 0x0000000807177824 */ /* 0x000fc800078e0219 */
[----:B------:R-:W1:Y:S02]  /*af60*/  SYNCS.PHASECHK.TRANS64.TRYWAIT P0, [R23+URZ+0x10], R14 ;  /* 0x0000100e170075a7 */ /* 0x000e64000800017f */
[----:B-1----:R-:W-:Y:S05]  /*af70*/  @!P0 BRA `(.L_x_298) ;  /* 0x0000000c00648947 */ /* 0x002fea0003800000 */
.L_x_315:
[----:B-1----:R-:W-:Y:S01]  /*af80*/  PRMT R14, R13, 0x9910, RZ ;  /* 0x000099100d0e7816 */ /* 0x002fe200000000ff */
[----:B0-----:R0:W-:Y:S03]  /*af90*/  @!P1 SYNCS.ARRIVE.TRANS64 RZ, [R23+URZ], R15 ;  /* 0x0000000f17ff99a7 */ /* 0x0011e6000800003f */
[----:B------:R-:W-:-:S13]  /*afa0*/  ISETP.NE.AND P0, PT, R14, 0x2, PT ;  /* 0x000000020e00780c */ /* 0x000fda0003f05270 */
[----:B0-----:R-:W-:Y:S05]  /*afb0*/  @P0 BRA `(.L_x_299) ;  /* 0x0000000000040947 */ /* 0x001fea0003800000 */
[----:B------:R-:W-:Y:S01]  /*afc0*/  BPT.TRAP 0x1 ;  /* 0x000000040000795c */ /* 0x000fe20000300000 */
.L_x_299:
[----:B------:R-:W-:Y:S01]  /*afd0*/  IMAD.SHL.U32 R14, R7, 0x8000, RZ ;  /* 0x00008000070e7824 */ /* 0x000fe200078e00ff */
[----:B------:R-:W-:Y:S01]  /*afe0*/  R2UR UR34, R22 ;  /* 0x00000000162272ca */ /* 0x000fe200000e0000 */
[----:B------:R-:W-:Y:S01]  /*aff0*/  VIADD R4, R4, 0xffffffff ;  /* 0xffffffff04047836 */ /* 0x000fe20000000000 */
[----:B------:R-:W-:Y:S01]  /*b000*/  R2UR UR33, R23 ;  /* 0x00000000172172ca */ /* 0x000fe200000e0000 */
[----:B------:R-:W-:Y:S01]  /*b010*/  IMAD.IADD R15, R25, 0x1, R14 ;  /* 0x00000001190f7824 */ /* 0x000fe200078e020e */
[----:B------:R-:W-:Y:S01]  /*b020*/  LOP3.LUT R14, R14, 0x3800, R9, 0xf8, !PT ;  /* 0x000038000e0e7812 */ /* 0x000fe200078ef809 */
[----:B------:R-:W-:Y:S01]  /*b030*/  UIADD3 UR14, UP0, UR38, 0xf0, URZ ;  /* 0x000000f0260e7890 */ /* 0x000fe2000ff1e03f */
[----:B------:R-:W-:Y:S01]  /*b040*/  R2UR UR36, R6 ;  /* 0x00000000062472ca */ /* 0x000fe200000e0000 */
[----:B------:R-:W-:Y:S01]  /*b050*/  UIADD3 UR40, UP1, UR38, 0x1f0, URZ ;  /* 0x000001f026287890 */ /* 0x000fe2000ff3e03f */
[----:B------:R-:W-:Y:S01]  /*b060*/  R2UR UR24, R15 ;  /* 0x000000000f1872ca */ /* 0x000fe200000e0000 */
[----:B------:R-:W-:Y:S01]  /*b070*/  IMAD R14, R14, 0x2, R25 ;  /* 0x000000020e0e7824 */ /* 0x000fe200078e0219 */
[----:B------:R-:W-:Y:S01]  /*b080*/  R2UR UR35, R21 ;  /* 0x00000000152372ca */ /* 0x000fe200000e0000 */
[----:B------:R-:W-:Y:S01]  /*b090*/  UIADD3.X UR15, URZ, UR39, URZ, UP0, !UPT ;  /* 0x000000273f0f7290 */ /* 0x000fe200087fe43f */
[----:B------:R-:W-:Y:S01]  /*b0a0*/  R2UR UR19, R20 ;  /* 0x00000000141372ca */ /* 0x000fe200000e0000 */
[----:B------:R-:W-:Y:S01]  /*b0b0*/  UIADD3 UR26, UR34, 0x40, URZ ;  /* 0x00000040221a7890 */ /* 0x000fe2000fffe03f */
[----:B------:R-:W-:Y:S01]  /*b0c0*/  R2UR UR8, R14 ;  /* 0x000000000e0872ca */ /* 0x000fe200000e0000 */
[----:B------:R-:W-:Y:S01]  /*b0d0*/  UIADD3.X UR41, URZ, UR39, URZ, UP1, !UPT ;  /* 0x000000273f297290 */ /* 0x000fe20008ffe43f */
[----:B------:R-:W-:Y:S01]  /*b0e0*/  ISETP.GT.AND P1, PT, R4, 0x1, PT ;  /* 0x000000010400780c */ /* 0x000fe20003f24270 */
[----:B------:R-:W-:Y:S01]  /*b0f0*/  VIADD R7, R7, 0x1 ;  /* 0x0000000107077836 */ /* 0x000fe20000000000 */
[----:B------:R-:W-:Y:S01]  /*b100*/  UMOV UR22, 0x0 ;  /* 0x0000000000167882 */ /* 0x000fe20000000000 */
[----:B------:R-:W-:Y:S01]  /*b110*/  UMOV UR23, 0x10000000 ;  /* 0x1000000000177882 */ /* 0x000fe20000000000 */
[----:B------:R-:W-:Y:S01]  /*b120*/  UMOV UR25, UR33 ;  /* 0x0000002100197c82 */ /* 0x000fe20008000000 */
[----:B------:R-:W-:Y:S01]  /*b130*/  UIADD3 UR32, UR24, 0x100, URZ ;  /* 0x0000010018207890 */ /* 0x000fe2000fffe03f */
[----:B------:R-:W-:Y:S01]  /*b140*/  ISETP.NE.AND P0, PT, R7, 0x2, PT ;  /* 0x000000020700780c */ /* 0x000fe20003f05270 */
[----:B------:R-:W-:Y:S01]  /*b150*/  UIADD3 UR24, UR24, 0x4100, URZ ;  /* 0x0000410018187890 */ /* 0x000fe2000fffe03f */
[----:B------:R-:W-:Y:S01]  /*b160*/  VIADD R22, R22, 0x80 ;  /* 0x0000008016167836 */ /* 0x000fe20000000000 */
[----:B------:R-:W-:Y:S01]  /*b170*/  UMOV UR28, UR36 ;  /* 0x00000024001c7c82 */ /* 0x000fe20008000000 */
[----:B------:R-:W-:Y:S01]  /*b180*/  UMOV UR27, UR35 ;  /* 0x00000023001b7c82 */ /* 0x000fe20008000000 */
[----:B------:R-:W-:Y:S01]  /*b190*/  UIADD3 UR16, UR8, 0x10100, URZ ;  /* 0x0001010008107890 */ /* 0x000fe2000fffe03f */
[----:B------:R-:W-:Y:S01]  /*b1a0*/  SEL R14, RZ, 0x1, P0 ;  /* 0x00000001ff0e7807 */ /* 0x000fe20000000000 */
[----:B------:R-:W-:Y:S01]  /*b1b0*/  UIADD3 UR8, UR8, 0x18100, URZ ;  /* 0x0001810008087890 */ /* 0x000fe2000fffe03f */
[----:B------:R0:W-:Y:S01]  /*b1c0*/  UTMALDG.3D [UR32], [UR14], desc[UR22] ;  /* 0x000016200e0075b4 */ /* 0x0001e20008011000 */
[----:B------:R-:W-:Y:S01]  /*b1d0*/  UMOV UR13, 0xff0000 ;  /* 0x00ff0000000d7882 */ /* 0x000fe20000000000 */
[----:B------:R-:W-:Y:S01]  /*b1e0*/  UMOV UR17, UR33 ;  /* 0x0000002100117c82 */ /* 0x000fe20008000000 */
[----:B------:R-:W-:Y:S01]  /*b1f0*/  UMOV UR18, UR34 ;  /* 0x0000002200127c82 */ /* 0x000fe20008000000 */
[----:B------:R-:W-:Y:S01]  /*b200*/  UMOV UR20, UR36 ;  /* 0x0000002400147c82 */ /* 0x000fe20008000000 */
[----:B------:R-:W-:Y:S01]  /*b210*/  UMOV UR9, UR33 ;  /* 0x0000002100097c82 */ /* 0x000fe20008000000 */
[----:B------:R-:W-:Y:S01]  /*b220*/  UMOV UR11, UR19 ;  /* 0x00000013000b7c82 */ /* 0x000fe20008000000 */
[----:B------:R-:W-:Y:S01]  /*b230*/  UMOV UR12, UR36 ;  /* 0x00000024000c7c82 */ /* 0x000fe20008000000 */
[----:B------:R0:W-:Y:S01]  /*b240*/  UTMALDG.3D [UR24], [UR14], desc[UR22] ;  /* 0x000016180e0075b4 */ /* 0x0001e20008011000 */
[----:B------:R-:W-:Y:S01]  /*b250*/  UMOV UR10, UR26 ;  /* 0x0000001a000a7c82 */ /* 0x000fe20008000000 */
[----:B------:R-:W-:-:S02]  /*b260*/  LOP3.LUT R5, R5, R14, RZ, 0x3c, !PT ;  /* 0x0000000e05057212 */ /* 0x000fc400078e3cff */
[----:B------:R-:W-:Y:S01]  /*b270*/  SEL R7, R7, RZ, P0 ;  /* 0x000000ff07077207 */ /* 0x000fe20000000000 */
[----:B------:R0:W-:Y:S01]  /*b280*/  UTMALDG.3D.MULTICAST [UR16], [UR40], UR13, desc[UR22] ;  /* 0x00001610280073b4 */ /* 0x0001e2000801180d */
[----:B------:R0:W-:Y:S02]  /*b290*/  UTMALDG.3D.MULTICAST [UR8], [UR40], UR13, desc[UR22] ;  /* 0x00001608280073b4 */ /* 0x0001e4000801180d */
[----:B0-----:R-:W-:Y:S05]  /*b2a0*/  @P1 BRA `(.L_x_300) ;  /* 0xfffffffc00101947 */ /* 0x001fea000383ffff */
.L_x_297:
[----:B------:R-:W-:Y:S05]  /*b2b0*/  BSYNC B1 ;  /* 0x0000000000017941 */ /* 0x000fea0003800000 */
.L_x_296:
[----:B------:R-:W-:Y:S01]  /*b2c0*/  LOP3.LUT P1, RZ, R10, 0xff, RZ, 0xc0, !PT ;  /* 0x000000ff0aff7812 */ /* 0x000fe2000782c0ff */
[----:B------:R-:W-:Y:S01]  /*b2d0*/  IMAD.IADD R3, R8, 0x1, R3 ;  /* 0x0000000108037824 */ /* 0x000fe200078e0203 */
[----:B------:R-:W-:Y:S01]  /*b2e0*/  IADD3 R16, P2, R16, UR30, RZ ;  /* 0x0000001e10107c10 */ /* 0x000fe2000ff5e0ff */
[----:B------:R-:W-:Y:S01]  /*b2f0*/  ULDC.64 UR8, c[0x0][0x650] ;  /* 0x0001940000087ab9 */ /* 0x000fe20000000a00 */
[----:B------:R-:W-:Y:S01]  /*b300*/  BSSY B1, `(.L_x_301) ;  /* 0x000006d000017945 */ /* 0x000fe20003800000 */
[----:B------:R-:W-:Y:S01]  /*b310*/  IMAD.MOV.U32 R21, RZ, RZ, -0x1 ;  /* 0xffffffffff157424 */ /* 0x000fe200078e00ff */
[----:B------:R-:W-:Y:S01]  /*b320*/  ISETP.GT.U32.AND P0, PT, R3, 0x1, PT ;  /* 0x000000010300780c */ /* 0x000fe20003f04070 */
[----:B------:R-:W-:Y:S01]  /*b330*/  IMAD.MOV.U32 R20, RZ, RZ, -0x1 ;  /* 0xffffffffff147424 */ /* 0x000fe200078e00ff */
[----:B------:R-:W-:Y:S02]  /*b340*/  SHF.R.U32.HI R4, RZ, 0x1, R3 ;  /* 0x00000001ff047819 */ /* 0x000fe40000011603 */
[----:B------:R-:W-:-:S02]  /*b350*/  ISETP.LT.U32.AND P0, PT, R8, 0x2, P0 ;  /* 0x000000020800780c */ /* 0x000fc40000701070 */
[----:B------:R-:W-:Y:S01]  /*b360*/  IADD3.X R17, R17, UR7, RZ, P2, !PT ;  /* 0x0000000711117c10 */ /* 0x000fe200097fe4ff */
[----:B------:R-:W0:Y:S01]  /*b370*/  @P1 S2R R6, SR_CgaCtaId ;  /* 0x0000000000061919 */ /* 0x000e220000008800 */
[----:B------:R-:W-:Y:S02]  /*b380*/  @P1 MOV R5, 0x400 ;  /* 0x0000040000051802 */ /* 0x000fe40000000f00 */
[----:B------:R-:W-:Y:S02]  /*b390*/  ISETP.GE.U32.AND P2, PT, R16, UR8, PT ;  /* 0x0000000810007c0c */ /* 0x000fe4000bf46070 */
[----:B------:R-:W-:Y:S02]  /*b3a0*/  LOP3.LUT R4, R4, 0x1, RZ, 0xc0, !PT ;  /* 0x0000000104047812 */ /* 0x000fe400078ec0ff */
[----:B------:R-:W-:Y:S02]  /*b3b0*/  LOP3.LUT R3, R3, 0x1, RZ, 0xc0, !PT ;  /* 0x0000000103037812 */ /* 0x000fe400078ec0ff */
[----:B------:R-:W-:-:S02]  /*b3c0*/  PRMT R10, RZ, 0x7610, R10 ;  /* 0x00007610ff0a7816 */ /* 0x000fc4000000000a */
[----:B0-----:R-:W-:Y:S01]  /*b3d0*/  @P1 LEA R5, R6, R5, 0x18 ;  /* 0x0000000506051211 */ /* 0x001fe200078ec0ff */
[----:B------:R-:W-:-:S03]  /*b3e0*/  IMAD.MOV.U32 R6, RZ, RZ, -0x1 ;  /* 0xffffffffff067424 */ /* 0x000fc600078e00ff */
[----:B------:R0:W-:Y:S01]  /*b3f0*/  @P1 SYNCS.ARRIVE.TRANS64.A1T0 RZ, [R5+URZ+0x38], RZ ;  /* 0x000038ff05ff19a7 */ /* 0x0001e2000810003f */
[----:B------:R-:W-:-:S04]  /*b400*/  ISETP.NE.U32.AND P1, PT, R4, 0x1, PT ;  /* 0x000000010400780c */ /* 0x000fc80003f25070 */
[----:B------:R-:W-:Y:S02]  /*b410*/  ISETP.GT.U32.AND P1, PT, R8, 0x1, !P1 ;  /* 0x000000010800780c */ /* 0x000fe40004f24070 */
[----:B0-----:R-:W-:Y:S02]  /*b420*/  SEL R5, RZ, 0x1, !P0 ;  /* 0x00000001ff057807 */ /* 0x001fe40004000000 */
[----:B------:R-:W-:Y:S02]  /*b430*/  ISETP.GE.U32.AND.EX P0, PT, R17, UR9, PT, P2 ;  /* 0x0000000911007c0c */ /* 0x000fe4000bf06120 */
[----:B------:R-:W-:-:S04]  /*b440*/  SEL R4, RZ, 0x1, !P1 ;  /* 0x00000001ff047807 */ /* 0x000fc80004800000 */
[----:B------:R-:W-:Y:S02]  /*b450*/  LOP3.LUT R0, R4, R0, R5, 0x96, !PT ;  /* 0x0000000004007212 */ /* 0x000fe400078e9605 */
[----:B------:R-:W-:-:S05]  /*b460*/  PRMT R4, RZ, 0x7610, R4 ;  /* 0x00007610ff047816 */ /* 0x000fca0000000004 */
[----:B------:R-:W-:Y:S05]  /*b470*/  @P0 BRA `(.L_x_302) ;  /* 0x0000000400540947 */ /* 0x000fea0003800000 */
[----:B------:R-:W0:Y:S01]  /*b480*/  S2R R15, SR_CTAID.X ;  /* 0x00000000000f7919 */ /* 0x000e220000002500 */
[----:B------:R-:W-:Y:S01]  /*b490*/  ULDC.64 UR8, c[0x0][0x628] ;  /* 0x00018a0000087ab9 */ /* 0x000fe20000000a00 */
[----:B------:R-:W-:Y:S01]  /*b4a0*/  ULDC UR11, c[0x0][0x630] ;  /* 0x00018c00000b7ab9 */ /* 0x000fe20000000800 */
[----:B------:R-:W-:Y:S01]  /*b4b0*/  ISETP.NE.U32.AND P0, PT, RZ, UR8, PT ;  /* 0x00000008ff007c0c */ /* 0x000fe2000bf05070 */
[----:B------:R-:W1:Y:S01]  /*b4c0*/  S2R R20, SR_CTAID.Y ;  /* 0x0000000000147919 */ /* 0x000e620000002600 */
[----:B------:R-:W-:Y:S01]  /*b4d0*/  ULDC UR12, c[0x0][0x150] ;  /* 0x00005400000c7ab9 */ /* 0x000fe20000000800 */
[----:B------:R-:W-:Y:S01]  /*b4e0*/  IMAD.MOV.U32 R4, RZ, RZ, R16 ;  /* 0x000000ffff047224 */ /* 0x000fe200078e0010 */
[----:B------:R-:W-:Y:S01]  /*b4f0*/  ISETP.NE.AND.EX P0, PT, RZ, UR9, PT, P0 ;  /* 0x00000009ff007c0c */ /* 0x000fe2000bf05300 */
[----:B------:R-:W-:Y:S01]  /*b500*/  IMAD.MOV.U32 R5, RZ, RZ, R17 ;  /* 0x000000ffff057224 */ /* 0x000fe200078e0011 */
[----:B0-----:R-:W-:-:S11]  /*b510*/  I2FP.F32.U32 R22, R15 ;  /* 0x0000000f00167245 */ /* 0x001fd60000201000 */
[----:B------:R-:W-:Y:S05]  /*b520*/  @!P0 BRA `(.L_x_303) ;  /* 0x0000000000288947 */ /* 0x000fea0003800000 */
[----:B------:R-:W-:Y:S02]  /*b530*/  ULDC UR10, c[0x0][0x634] ;  /* 0x00018d00000a7ab9 */ /* 0x000fe40000000800 */
[----:B------:R-:W-:-:S05]  /*b540*/  IADD3 R5, P0, R16, UR10, RZ ;  /* 0x0000000a10057c10 */ /* 0x000fca000ff1e0ff */
[----:B------:R-:W-:-:S04]  /*b550*/  IMAD.X R21, RZ, RZ, R17, P0 ;  /* 0x000000ffff157224 */ /* 0x000fc800000e0611 */
[----:B------:R-:W-:-:S04]  /*b560*/  IMAD.WIDE.U32 R6, R21, UR8, RZ ;  /* 0x0000000815067c25 */ /* 0x000fc8000f8e00ff */
[----:B------:R-:W-:-:S04]  /*b570*/  IMAD.WIDE.U32 R6, P0, R5, UR9, R6 ;  /* 0x0000000905067c25 */ /* 0x000fc8000f800006 */
[----:B------:R-:W-:-:S04]  /*b580*/  IMAD.WIDE.U32 R4, R5, UR8, RZ ;  /* 0x0000000805047c25 */ /* 0x000fc8000f8e00ff */
[----:B------:R-:W-:Y:S01]  /*b590*/  IMAD.MOV.U32 R4, RZ, RZ, R7 ;  /* 0x000000ffff047224 */ /* 0x000fe200078e0007 */
[----:B------:R-:W-:Y:S01]  /*b5a0*/  IADD3 RZ, P1, R5, R6, RZ ;  /* 0x0000000605ff7210 */ /* 0x000fe20007f3e0ff */
[----:B------:R-:W-:-:S04]  /*b5b0*/  IMAD.X R5, RZ, RZ, RZ, P0 ;  /* 0x000000ffff057224 */ /* 0x000fc800000e06ff */
[----:B------:R-:W-:-:S08]  /*b5c0*/  IMAD.WIDE.U32.X R4, R21, UR9, R4, P1 ;  /* 0x0000000915047c25 */ /* 0x000fd000088e0404 */
.L_x_303:
[--C-:B------:R-:W-:Y:S01]  /*b5d0*/  SHF.R.U64 R14, R4, UR11, R5.reuse ;  /* 0x0000000b040e7c19 */ /* 0x100fe20008001205 */
[----:B------:R-:W-:Y:S01]  /*b5e0*/  FMUL R22, R22, UR12 ;  /* 0x0000000c16167c20 */ /* 0x000fe20008400000 */
[----:B------:R-:W-:Y:S01]  /*b5f0*/  SHF.R.U32.HI R4, RZ, UR11, R5 ;  /* 0x0000000bff047c19 */ /* 0x000fe20008011605 */
[----:B------:R-:W0:Y:S01]  /*b600*/  LDC R6, c[0x0][0x144] ;  /* 0x00005100ff067b82 */ /* 0x000e220000000800 */
[----:B------:R-:W-:Y:S01]  /*b610*/  IADD3 R5, P0, RZ, -R14, RZ ;  /* 0x8000000eff057210 */ /* 0x000fe20007f1e0ff */
[----:B------:R-:W-:Y:S01]  /*b620*/  ULDC UR10, c[0x0][0x154] ;  /* 0x00005500000a7ab9 */ /* 0x000fe20000000800 */
[----:B-1----:R-:W-:Y:S01]  /*b630*/  I2FP.F32.U32 R7, R20 ;  /* 0x0000001400077245 */ /* 0x002fe20000201000 */
[----:B------:R-:W1:Y:S01]  /*b640*/  F2I.U32.TRUNC.NTZ R22, R22 ;  /* 0x0000001600167305 */ /* 0x000e62000020f000 */
[----:B------:R-:W-:Y:S01]  /*b650*/  ULDC.64 UR8, c[0x0][0x620] ;  /* 0x0001880000087ab9 */ /* 0x000fe20000000a00 */
[----:B------:R-:W-:Y:S01]  /*b660*/  IMAD.X R4, RZ, RZ, ~R4, P0 ;  /* 0x000000ffff047224 */ /* 0x000fe200000e0e04 */
[----:B------:R-:W-:Y:S01]  /*b670*/  ISETP.NE.AND P2, PT, R2, 0x1, PT ;  /* 0x000000010200780c */ /* 0x000fe20003f45270 */
[----:B------:R-:W-:Y:S01]  /*b680*/  FMUL R23, R7, UR10 ;  /* 0x0000000a07177c20 */ /* 0x000fe20008400000 */
[----:B------:R-:W2:Y:S01]  /*b690*/  LDC R25, c[0x0][0x148] ;  /* 0x00005200ff197b82 */ /* 0x000ea20000000800 */
[----:B------:R-:W-:Y:S01]  /*b6a0*/  IMAD R4, R4, UR8, RZ ;  /* 0x0000000804047c24 */ /* 0x000fe2000f8e02ff */
[----:B------:R-:W-:-:S02]  /*b6b0*/  ULDC.64 UR10, c[0x0][0x640] ;  /* 0x00019000000a7ab9 */ /* 0x000fc40000000a00 */
[----:B------:R-:W-:Y:S01]  /*b6c0*/  ISETP.NE.U32.AND P0, PT, RZ, UR10, PT ;  /* 0x0000000aff007c0c */ /* 0x000fe2000bf05070 */
[----:B------:R-:W3:Y:S01]  /*b6d0*/  F2I.U32.TRUNC.NTZ R23, R23 ;  /* 0x0000001700177305 */ /* 0x000ee2000020f000 */
[C---:B------:R-:W-:Y:S02]  /*b6e0*/  IMAD R7, R5.reuse, UR9, R4 ;  /* 0x0000000905077c24 */ /* 0x040fe4000f8e0204 */
[----:B------:R-:W-:Y:S01]  /*b6f0*/  IMAD.WIDE.U32 R4, R5, UR8, R16 ;  /* 0x0000000805047c25 */ /* 0x000fe2000f8e0010 */
[----:B------:R-:W-:Y:S01]  /*b700*/  ULDC UR8, c[0x0][0x618] ;  /* 0x0001860000087ab9 */ /* 0x000fe20000000800 */
[----:B------:R-:W-:Y:S02]  /*b710*/  ISETP.NE.AND.EX P0, PT, RZ, UR11, PT, P0 ;  /* 0x0000000bff007c0c */ /* 0x000fe4000bf05300 */
[----:B------:R-:W-:Y:S02]  /*b720*/  IMAD.IADD R5, R5, 0x1, R7 ;  /* 0x0000000105057824 */ /* 0x000fe400078e0207 */
[----:B-1----:R-:W-:-:S03]  /*b730*/  IMAD.MOV R22, RZ, RZ, -R22 ;  /* 0x000000ffff167224 */ /* 0x002fc600078e0a16 */
[----:B------:R-:W-:Y:S01]  /*b740*/  SHF.R.U64 R21, R4, UR8, R5 ;  /* 0x0000000804157c19 */ /* 0x000fe20008001205 */
[----:B0-----:R-:W-:Y:S01]  /*b750*/  IMAD R15, R6, R22, R15 ;  /* 0x00000016060f7224 */ /* 0x001fe200078e020f */
[----:B------:R-:W-:Y:S01]  /*b760*/  SHF.R.U32.HI R4, RZ, UR8, R5 ;  /* 0x00000008ff047c19 */ /* 0x000fe20008011605 */
[----:B------:R-:W-:Y:S01]  /*b770*/  ULDC UR8, c[0x0][0x608] ;  /* 0x0001820000087ab9 */ /* 0x000fe20000000800 */
[----:B---3--:R-:W-:Y:S02]  /*b780*/  IMAD.MOV R6, RZ, RZ, -R23 ;  /* 0x000000ffff067224 */ /* 0x008fe400078e0a17 */
[--C-:B------:R-:W-:Y:S02]  /*b790*/  SHF.R.U64 R22, R21, UR8, R4.reuse ;  /* 0x0000000815167c19 */ /* 0x100fe40008001204 */
[----:B------:R-:W-:Y:S01]  /*b7a0*/  SHF.R.U32.HI R5, RZ, UR8, R4 ;  /* 0x00000008ff057c19 */ /* 0x000fe20008011604 */
[----:B------:R-:W-:Y:S01]  /*b7b0*/  ULDC UR8, c[0x0][0x658] ;  /* 0x0001960000087ab9 */ /* 0x000fe20000000800 */
[----:B--2---:R-:W-:-:S02]  /*b7c0*/  @P2 IMAD R15, R25, R6, R20 ;  /* 0x00000006190f2224 */ /* 0x004fc400078e0214 */
[--C-:B------:R-:W-:Y:S02]  /*b7d0*/  SHF.R.U64 R20, R22, UR8, R5.reuse ;  /* 0x0000000816147c19 */ /* 0x100fe40008001205 */
[----:B------:R-:W-:-:S03]  /*b7e0*/  SHF.R.U32.HI R23, RZ, UR8, R5 ;  /* 0x00000008ff177c19 */ /* 0x000fc60008011605 */
[----:B------:R-:W-:Y:S02]  /*b7f0*/  IMAD.MOV.U32 R6, RZ, RZ, R20 ;  /* 0x000000ffff067224 */ /* 0x000fe400078e0014 */
[----:B------:R-:W-:Y:S01]  /*b800*/  IMAD.MOV.U32 R5, RZ, RZ, R23 ;  /* 0x000000ffff057224 */ /* 0x000fe200078e0017 */
[----:B------:R-:W-:Y:S06]  /*b810*/  @!P0 BRA `(.L_x_304) ;  /* 0x00000000002c8947 */ /* 0x000fec0003800000 */
        /* <DEDUP_REMOVED lines=9> */
[----:B------:R-:W-:-:S04]  /*b8b0*/  IMAD.WIDE.U32.X R4, R23, UR11, R4, P1 ;  /* 0x0000000b17047c25 */ /* 0x000fc800088e0404 */
[----:B------:R-:W-:-:S07]  /*b8c0*/  IMAD.MOV.U32 R6, RZ, RZ, R4 ;  /* 0x000000ffff067224 */ /* 0x000fce00078e0004 */
.L_x_304:
[----:B------:R-:W-:Y:S01]  /*b8d0*/  ULDC UR8, c[0x0][0x648] ;  /* 0x0001920000087ab9 */ /* 0x000fe20000000800 */
[----:B------:R-:W-:Y:S01]  /*b8e0*/  LOP3.LUT R4, R22, UR6, RZ, 0xc0, !PT ;  /* 0x0000000616047c12 */ /* 0x000fe2000f8ec0ff */
[----:B------:R-:W-:Y:S01]  /*b8f0*/  ULDC UR9, c[0x0][0x610] ;  /* 0x0001840000097ab9 */ /* 0x000fe20000000800 */
[----:B------:R-:W-:Y:S01]  /*b900*/  SHF.R.U64 R5, R6, UR8, R5 ;  /* 0x0000000806057c19 */ /* 0x000fe20008001205 */
[----:B------:R-:W-:Y:S01]  /*b910*/  ULDC UR8, c[0x0][0x638] ;  /* 0x00018e0000087ab9 */ /* 0x000fe20000000800 */
[----:B------:R-:W-:-:S03]  /*b920*/  LOP3.LUT R21, R21, UR4, RZ, 0xc0, !PT ;  /* 0x0000000415157c12 */ /* 0x000fc6000f8ec0ff */
[----:B------:R-:W-:Y:S02]  /*b930*/  IMAD.MOV R7, RZ, RZ, -R5 ;  /* 0x000000ffff077224 */ /* 0x000fe400078e0a05 */
[----:B------:R-:W-:Y:S02]  /*b940*/  IMAD R4, R5, UR5, R4 ;  /* 0x0000000505047c24 */ /* 0x000fe4000f8e0204 */
[----:B------:R-:W-:Y:S01]  /*b950*/  IMAD R20, R7, UR8, R20 ;  /* 0x0000000807147c24 */ /* 0x000fe2000f8e0214 */
[----:B------:R-:W-:Y:S01]  /*b960*/  ULDC UR8, c[0x0][0x600] ;  /* 0x0001800000087ab9 */ /* 0x000fe20000000800 */
[----:B------:R-:W-:Y:S02]  /*b970*/  IMAD R15, R4, UR9, R15 ;  /* 0x00000009040f7c24 */ /* 0x000fe4000f8e020f */
[----:B------:R-:W-:Y:S02]  /*b980*/  IMAD R6, R20, UR8, R21 ;  /* 0x0000000814067c24 */ /* 0x000fe4000f8e0215 */
[----:B------:R-:W-:-:S03]  /*b990*/  IMAD.MOV.U32 R4, RZ, RZ, 0x1 ;  /* 0x00000001ff047424 */ /* 0x000fc600078e00ff */
[----:B------:R-:W-:Y:S02]  /*b9a0*/  SEL R20, R6, R15, !P2 ;  /* 0x0000000f06147207 */ /* 0x000fe40005000000 */
[----:B------:R-:W-:Y:S01]  /*b9b0*/  SEL R21, R15, R6, !P2 ;  /* 0x000000060f157207 */ /* 0x000fe20005000000 */
[----:B------:R-:W-:-:S07]  /*b9c0*/  IMAD.MOV.U32 R6, RZ, RZ, R14 ;  /* 0x000000ffff067224 */ /* 0x000fce00078e000e */
.L_x_302:
[----:B------:R-:W-:Y:S05]  /*b9d0*/  BSYNC B1 ;  /* 0x0000000000017941 */ /* 0x000fea0003800000 */
.L_x_301:
[----:B------:R-:W-:-:S13]  /*b9e0*/  LOP3.LUT P0, RZ, R4, 0xff, RZ, 0xc0, !PT ;  /* 0x000000ff04ff7812 */ /* 0x000fda000780c0ff */
[----:B------:R-:W-:Y:S05]  /*b9f0*/  @P0 BRA `(.L_x_305) ;  /* 0xfffffff400080947 */ /* 0x000fea000383ffff */
[----:B------:R-:W-:Y:S05]  /*ba00*/  BSYNC B0 ;  /* 0x0000000000007941 */ /* 0x000fea0003800000 */
.L_x_294:
[----:B------:R-:W-:-:S03]  /*ba10*/  UMOV UR8, 0xffffffff ;  /* 0xffffffff00087882 */ /* 0x000fc60000000000 */
[----:B------:R-:W-:Y:S05]  /*ba20*/  BRA.DIV UR8, `(.L_x_306) ;  /* 0x0000000208cc7947 */ /* 0x000fea000b800000 */
[----:B------:R-:W-:-:S13]  /*ba30*/  ELECT P6, URZ, PT ;  /* 0x00000000003f782f */ /* 0x000fda00038c0000 */
.L_x_318:
[----:B------:R-:W-:Y:S04]  /*ba40*/  BSSY B0, `(.L_x_307) ;  /* 0x0000019000007945 */ /* 0x000fe80003800000 */
[----:B------:R-:W-:Y:S05]  /*ba50*/  @!P6 BRA `(.L_x_308) ;  /* 0x00000000005ce947 */ /* 0x000fea0003800000 */
[----:B------:R-:W-:-:S04]  /*ba60*/  LOP3.LUT R19, R19, 0x2, RZ, 0xfc, !PT ;  /* 0x0000000213137812 */ /* 0x000fc800078efcff */
[----:B------:R-:W-:-:S13]  /*ba70*/  ISETP.NE.AND P0, PT, R19, 0x3, PT ;  /* 0x000000031300780c */ /* 0x000fda0003f05270 */
[----:B------:R-:W-:Y:S05]  /*ba80*/  @!P0 BRA `(.L_x_309) ;  /* 0x0000000000048947 */ /* 0x000fea0003800000 */
[----:B------:R-:W-:Y:S01]  /*ba90*/  BPT.TRAP 0x1 ;  /* 0x000000040000795c */ /* 0x000fe20000300000 */
.L_x_309:
[----:B------:R-:W0:Y:S01]  /*baa0*/  S2R R5, SR_CgaCtaId ;  /* 0x0000000000057919 */ /* 0x000e220000008800 */
[----:B------:R-:W-:Y:S02]  /*bab0*/  MOV R2, 0x400 ;  /* 0x0000040000027802 */ /* 0x000fe40000000f00 */
[----:B------:R-:W-:Y:S02]  /*bac0*/  SHF.L.U32 R4, R0, 0x1f, RZ ;  /* 0x0000001f00047819 */ /* 0x000fe400000006ff */
[----:B0-----:R-:W-:-:S05]  /*bad0*/  LEA R2, R5, R2, 0x18 ;  /* 0x0000000205027211 */ /* 0x001fca00078ec0ff */
[----:B------:R-:W-:-:S04]  /*bae0*/  VIADD R2, R2, 0x10 ;  /* 0x0000001002027836 */ /* 0x000fc80000000000 */
[C---:B------:R-:W-:Y:S02]  /*baf0*/  IMAD R7, R3.reuse, 0x8, R2 ;  /* 0x0000000803077824 */ /* 0x040fe400078e0202 */
[----:B------:R-:W-:Y:S02]  /*bb00*/  VIADD R3, R3, 0x1 ;  /* 0x0000000103037836 */ /* 0x000fe40000000000 */
[----:B------:R-:W0:Y:S03]  /*bb10*/  SYNCS.PHASECHK.TRANS64.TRYWAIT P0, [R7+URZ], R4 ;  /* 0x00000004070075a7 */ /* 0x000e26000800017f */
[----:B------:R-:W-:-:S04]  /*bb20*/  ISETP.NE.AND P1, PT, R3, 0x2, PT ;  /* 0x000000020300780c */ /* 0x000fc80003f25270 */
[----:B------:R-:W-:Y:S02]  /*bb30*/  SEL R5, RZ, 0x1, P1 ;  /* 0x00000001ff057807 */ /* 0x000fe40000800000 */
[----:B------:R-:W-:Y:S02]  /*bb40*/  SEL R3, R3, RZ, P1 ;  /* 0x000000ff03037207 */ /* 0x000fe40000800000 */
[----:B------:R-:W-:Y:S01]  /*bb50*/  LOP3.LUT R0, R0, R5, RZ, 0x3c, !PT ;  /* 0x0000000500007212 */ /* 0x000fe200078e3cff */
[----:B0-----:R-:W-:Y:S06]  /*bb60*/  @!P0 BRA `(.L_x_310) ;  /* 0x00000000009c8947 */ /* 0x001fec0003800000 */
.L_x_319:
[----:B------:R-:W-:Y:S01]  /*bb70*/  IMAD R3, R3, 0x8, R2 ;  /* 0x0000000803037824 */ /* 0x000fe200078e0202 */
[----:B------:R-:W-:-:S07]  /*bb80*/  SHF.L.U32 R0, R0, 0x1f, RZ ;  /* 0x0000001f00007819 */ /* 0x000fce00000006ff */
.L_x_311:
[----:B-1----:R1:W2:Y:S02]  /*bb90*/  SYNCS.PHASECHK.TRANS64.TRYWAIT P0, [R3+URZ], R0 ;  /* 0x00000000030075a7 */ /* 0x0022a4000800017f */
[----:B--2---:R-:W-:Y:S05]  /*bba0*/  @!P0 NANOSLEEP.SYNCS 0x989680 ;  /* 0x009896800000895d */ /* 0x004fea0003900000 */
[----:B------:R-:W2:Y:S02]  /*bbb0*/  @!P0 SYNCS.PHASECHK.TRANS64 P0, [R3+URZ], R0 ;  /* 0x00000000030085a7 */ /* 0x000ea4000800007f */
[----:B--2---:R-:W-:Y:S05]  /*bbc0*/  @!P0 BRA `(.L_x_311) ;  /* 0xfffffffc00f08947 */ /* 0x004fea000383ffff */
.L_x_308:
[----:B------:R-:W-:Y:S05]  /*bbd0*/  BSYNC B0 ;  /* 0x0000000000007941 */ /* 0x000fea0003800000 */
.L_x_307:
[----:B------:R-:W-:Y:S05]  /*bbe0*/  EXIT ;  /* 0x000000000000794d */ /* 0x000fea0003800000 */
.L_x_21:
[----:B---3--:R3:W4:Y:S02]  /*bbf0*/  SYNCS.PHASECHK.TRANS64.TRYWAIT P1, [R3+URZ], R0 ;  /* 0x00000000030075a7 */ /* 0x008724000802017f */
[----:B----4-:R-:W-:Y:S05]  /*bc00*/  @!P1 NANOSLEEP.SYNCS 0x989680 ;  /* 0x009896800000995d */ /* 0x010fea0003900000 */
[----:B------:R-:W4:Y:S02]  /*bc10*/  @!P1 SYNCS.PHASECHK.TRANS64 P1, [R3+URZ], R0 ;  /* 0x00000000030095a7 */ /* 0x000f24000802007f */
[----:B----4-:R-:W-:Y:S05]  /*bc20*/  @!P1 BRA `(.L_x_21) ;  /* 0xfffffffc00f09947 */ /* 0x010fea000383ffff */
[----:B------:R-:W-:Y:S05]  /*bc30*/  BRA `(.L_x_20) ;  /* 0xffffff5800287947 */ /* 0x000fea000383ffff */
.L_x_26:
[----:B-1----:R1:W2:Y:S02]  /*bc40*/  SYNCS.PHASECHK.TRANS64.TRYWAIT P1, [R5+URZ], R4 ;  /* 0x00000004050075a7 */ /* 0x0022a4000802017f */
[----:B--2---:R-:W-:Y:S05]  /*bc50*/  @!P1 NANOSLEEP.SYNCS 0x989680 ;  /* 0x009896800000995d */ /* 0x004fea0003900000 */
[----:B------:R-:W2:Y:S02]  /*bc60*/  @!P1 SYNCS.PHASECHK.TRANS64 P1, [R5+URZ], R4 ;  /* 0x00000004050095a7 */ /* 0x000ea4000802007f */
[----:B--2---:R-:W-:Y:S05]  /*bc70*/  @!P1 BRA `(.L_x_26) ;  /* 0xfffffffc00f09947 */ /* 0x004fea000383ffff */
[----:B------:R-:W-:Y:S05]  /*bc80*/  BRA `(.L_x_25) ;  /* 0xffffff5c00a47947 */ /* 0x000fea000383ffff */
.L_x_295:
[----:B------:R-:W-:Y:S01]  /*bc90*/  BSSY B1, `(.L_x_312) ;  /* 0x0000006000017945 */ /* 0x000fe20003800000 */
[----:B------:R-:W-:-:S07]  /*bca0*/  IMAD.MOV.U32 R15, RZ, RZ, -0x1 ;  /* 0xffffffffff0f7424 */ /* 0x000fce00078e00ff */
[----:B------:R-:W-:Y:S05]  /*bcb0*/  WARPSYNC.COLLECTIVE R15, `(.L_x_313) ;  /* 0x000000000f0c7348 */ /* 0x000fea0003c00000 */
[----:B------:R-:W-:Y:S02]  /*bcc0*/  ELECT P6, UR62, PT ;  /* 0x00000000003e782f */ /* 0x000fe400038c0000 */
[----:B------:R-:W-:Y:S01]  /*bcd0*/  MOV R14, UR62 ;  /* 0x0000003e000e7c02 */ /* 0x000fe20008000f00 */
[----:B------:R-:W-:Y:S10]  /*bce0*/  ENDCOLLECTIVE ;  /* 0x000000000000791b */ /* 0x000ff40003800000 */
.L_x_313:
[----:B------:R-:W-:Y:S05]  /*bcf0*/  BSYNC B1 ;  /* 0x0000000000017941 */ /* 0x000fea0003800000 */
.L_x_312:
[----:B------:R-:W-:Y:S05]  /*bd00*/  BRA `(.L_x_314) ;  /* 0xfffffff000507947 */ /* 0x000fea000383ffff */
.L_x_298:
[----:B-1----:R1:W2:Y:S02]  /*bd10*/  SYNCS.PHASECHK.TRANS64.TRYWAIT P0, [R23+URZ+0x10], R14 ;  /* 0x0000100e170075a7 */ /* 0x0022a4000800017f */
[----:B--2---:R-:W-:Y:S05]  /*bd20*/  @!P0 NANOSLEEP.SYNCS 0x989680 ;  /* 0x009896800000895d */ /* 0x004fea0003900000 */
[----:B------:R-:W2:Y:S02]  /*bd30*/  @!P0 SYNCS.PHASECHK.TRANS64 P0, [R23+URZ+0x10], R14 ;  /* 0x0000100e170085a7 */ /* 0x000ea4000800007f */
[----:B--2---:R-:W-:Y:S05]  /*bd40*/  @!P0 BRA `(.L_x_298) ;  /* 0xfffffffc00f08947 */ /* 0x004fea000383ffff */
[----:B------:R-:W-:Y:S05]  /*bd50*/  BRA `(.L_x_315) ;  /* 0xfffffff000887947 */ /* 0x000fea000383ffff */
.L_x_306:
[----:B------:R-:W-:Y:S01]  /*bd60*/  BSSY B0, `(.L_x_316) ;  /* 0x0000006000007945 */ /* 0x000fe20003800000 */
[----:B------:R-:W-:-:S07]  /*bd70*/  IMAD.MOV.U32 R15, RZ, RZ, -0x1 ;  /* 0xffffffffff0f7424 */ /* 0x000fce00078e00ff */
[----:B------:R-:W-:Y:S05]  /*bd80*/  WARPSYNC.COLLECTIVE R15, `(.L_x_317) ;  /* 0x000000000f0c7348 */ /* 0x000fea0003c00000 */
[----:B------:R-:W-:Y:S02]  /*bd90*/  ELECT P6, UR62, PT ;  /* 0x00000000003e782f */ /* 0x000fe400038c0000 */
[----:B------:R-:W-:Y:S01]  /*bda0*/  MOV R14, UR62 ;  /* 0x0000003e000e7c02 */ /* 0x000fe20008000f00 */
[----:B------:R-:W-:Y:S10]  /*bdb0*/  ENDCOLLECTIVE ;  /* 0x000000000000791b */ /* 0x000ff40003800000 */
.L_x_317:
[----:B------:R-:W-:Y:S05]  /*bdc0*/  BSYNC B0 ;  /* 0x0000000000007941 */ /* 0x000fea0003800000 */
.L_x_316:
[----:B------:R-:W-:Y:S05]  /*bdd0*/  BRA `(.L_x_318) ;  /* 0xfffffffc00187947 */ /* 0x000fea000383ffff */
.L_x_310:
[----:B0-----:R0:W1:Y:S02]  /*bde0*/  SYNCS.PHASECHK.TRANS64.TRYWAIT P0, [R7+URZ], R4 ;  /* 0x00000004070075a7 */ /* 0x001064000800017f */
[----:B-1----:R-:W-:Y:S05]  /*bdf0*/  @!P0 NANOSLEEP.SYNCS 0x989680 ;  /* 0x009896800000895d */ /* 0x002fea0003900000 */
[----:B------:R-:W1:Y:S02]  /*be00*/  @!P0 SYNCS.PHASECHK.TRANS64 P0, [R7+URZ], R4 ;  /* 0x00000004070085a7 */ /* 0x000e64000800007f */
[----:B-1----:R-:W-:Y:S05]  /*be10*/  @!P0 BRA `(.L_x_310) ;  /* 0xfffffffc00f08947 */ /* 0x002fea000383ffff */
[----:B------:R-:W-:Y:S05]  /*be20*/  BRA `(.L_x_319) ;  /* 0xfffffffc00507947 */ /* 0x000fea000383ffff */
.L_x_320:
[----:B------:R-:W-:-:S00]  /*be30*/  BRA `(.L_x_320) ;  /* 0xfffffffc00fc7947 */ /* 0x000fc0000383ffff */
[----:B------:R-:W-:-:S00]  /*be40*/  NOP ;  /* 0x0000000000007918 */ /* 0x000fc00000000000 */
        /* <DEDUP_REMOVED lines=11> */
.L_x_321:


//--------------------- .nv.global.init           --------------------------
	.section	.nv.global.init,"aw",@progbits
.nv.global.init:
	.type		$str$22,@object
	.size		$str$22,($str$23 - $str$22)
$str$22:
        /*0000*/ 	.byte	0x6b, 0x5f, 0x74, 0x69, 0x6c, 0x65, 0x5f, 0x63, 0x6f, 0x75, 0x6e, 0x74, 0x20, 0x3e, 0x3d, 0x20
        /*0010*/ 	.byte	0x31, 0x00
	.type		$str$23,@object
	.size		$str$23,(__unnamed_1 - $str$23)
$str$23:
        /*0012*/ 	.byte	0x2f, 0x74, 0x6d, 0x70, 0x2f, 0x63, 0x75, 0x74, 0x6c, 0x61, 0x73, 0x73, 0x5f, 0x73, 0x77, 0x65
        /*0022*/ 	.byte	0x65, 0x70, 0x5f, 0x73, 0x72, 0x63, 0x2f, 0x69, 0x6e, 0x63, 0x6c, 0x75, 0x64, 0x65, 0x2f, 0x63
        /*0032*/ 	.byte	0x75, 0x74, 0x6c, 0x61, 0x73, 0x73, 0x2f, 0x67, 0x65, 0x6d, 0x6d, 0x2f, 0x63, 0x6f, 0x6c, 0x6c
        /*0042*/ 	.byte	0x65, 0x63, 0x74, 0x69, 0x76, 0x65, 0x2f, 0x73, 0x6d, 0x39, 0x30, 0x5f, 0x6d, 0x6d, 0x61, 0x5f
        /*0052*/ 	.byte	0x74, 0x6d, 0x61, 0x5f, 0x67, 0x6d, 0x6d, 0x61, 0x5f, 0x73, 0x73, 0x5f, 0x77, 0x61, 0x72, 0x70
        /*0062*/ 	.byte	0x73, 0x70, 0x65, 0x63, 0x69, 0x61, 0x6c, 0x69, 0x7a, 0x65, 0x64, 0x2e, 0x68, 0x70, 0x70, 0x00
	.type		__unnamed_1,@object
	.size		__unnamed_1,(.L_0 - __unnamed_1)
__unnamed_1:
        /*0072*/ 	.byte	0x76, 0x6f, 0x69, 0x64, 0x20, 0x63, 0x75, 0x74, 0x6c, 0x61, 0x73, 0x73, 0x3a, 0x3a, 0x67, 0x65
        /* <DEDUP_REMOVED lines=180> */
        /*0bc2*/ 	.byte	0x6e, 0x74, 0x69, 0x74, 0x79, 0x5d, 0x00
.L_0:


//--------------------- .nv.shared._ZN7cutlass13device_kernelINS_4gemm6kernel13GemmUniversalIN4cute5tupleIJiiiiEEENS1_10collective13CollectiveMmaINS1_34MainloopSm90TmaGmmaWarpSpecializedILi2ENS5_IJNS4_1CILi8EEENSA_ILi1EEESC_EEENS1_35KernelTmaWarpSpecializedCooperativeEEENS5_IJNSA_ILi128EEENSA_ILi256EEESG_EEENS_6half_tENS5_IJlSC_lEEESJ_SK_NS4_8TiledMMAINS4_8MMA_AtomIJNS4_4SM904GMMA26MMA_64x256x16_F32F16F16_SSILNSO_5MajorE0ELSQ_0ELNSO_7ScaleInE1ELSR_1EEEEEENS4_6LayoutINS5_IJNSA_ILi2EEESC_SC_EEENS5_IJSC_NSA_ILi0EEESX_EEEEENS5_IJNS4_10UnderscoreES10_S10_EEEEENS4_13SM90_TMA_LOADENS4_14ComposedLayoutINS4_7SwizzleILi3ELi4ELi3EEENS4_18smem_ptr_flag_bitsILi16EEENSU_INS5_IJSB_NSA_ILi64EEEEEENS5_IJS19_SC_EEEEEEEvNS4_8identityENS4_23SM90_TMA_LOAD_MULTICASTES1D_vS1E_EENS_8epilogue10collective6detail29Sm90TmaWarpSpecializedAdapterINS1I_15DefaultEpilogueISJ_SK_SK_NS1H_6thread17LinearCombinationISJ_Li1EffLNS1M_9ScaleType4KindE0ELNS_15FloatRoundStyleE2ESJ_EENS1_15EpilogueDefaultEEEEEvvEEEEvNT_6ParamsE --------------------------
	.section	.nv.shared._ZN7cutlass13device_kernelINS_4gemm6kernel13GemmUniversalIN4cute5tupleIJiiiiEEENS1_10collective13CollectiveMmaINS1_34MainloopSm90TmaGmmaWarpSpecializedILi2ENS5_IJNS4_1CILi8EEENSA_ILi1EEESC_EEENS1_35KernelTmaWarpSpecializedCooperativeEEENS5_IJNSA_ILi128EEENSA_ILi256EEESG_EEENS_6half_tENS5_IJlSC_lEEESJ_SK_NS4_8TiledMMAINS4_8MMA_AtomIJNS4_4SM904GMMA26MMA_64x256x16_F32F16F16_SSILNSO_5MajorE0ELSQ_0ELNSO_7ScaleInE1ELSR_1EEEEEENS4_6LayoutINS5_IJNSA_ILi2EEESC_SC_EEENS5_IJSC_NSA_ILi0EEESX_EEEEENS5_IJNS4_10UnderscoreES10_S10_EEEEENS4_13SM90_TMA_LOADENS4_14ComposedLayoutINS4_7SwizzleILi3ELi4ELi3EEENS4_18smem_ptr_flag_bitsILi16EEENSU_INS5_IJSB_NSA_ILi64EEEEEENS5_IJS19_SC_EEEEEEEvNS4_8identityENS4_23SM90_TMA_LOAD_MULTICASTES1D_vS1E_EENS_8epilogue10collective6detail29Sm90TmaWarpSpecializedAdapterINS1I_15DefaultEpilogueISJ_SK_SK_NS1H_6thread17LinearCombinationISJ_Li1EffLNS1M_9ScaleType4KindE0ELNS_15FloatRoundStyleE2ESJ_EENS1_15EpilogueDefaultEEEEEvvEEEEvNT_6ParamsE,"aw",@nobits
	.sectionflags	@""
	.align	16
	.zero		1024


//--------------------- .nv.shared.reserved.0     --------------------------
	.section	.nv.shared.reserved.0,"aw",@nobits
	.weak		__nv_reservedSMEM_offset_0_alias
	.size		__nv_reservedSMEM_offset_0_alias, 0, 0
	.other		__nv_reservedSMEM_offset_0_alias,@"STO_CUDA_RESERVED_SHARED STV_DEFAULT"
__nv_reservedSMEM_offset_0_alias:
	.zero		0


//--------------------- .nv.global                --------------------------
	.section	.nv.global,"aw",@nobits
.nv.global:
	.type		_ZN40_INTERNAL_b35a02c7_4_k_cu_8a434330_300194cute1_E,@object
	.size		_ZN40_INTERNAL_b35a02c7_4_k_cu_8a434330_300194cute1_E,(_ZN40_INTERNAL_b35a02c7_4_k_cu_8a434330_300194cuda3std3__45__cpo6cbeginE - _ZN40_INTERNAL_b35a02c7_4_k_cu_8a434330_300194cute1_E)
_ZN40_INTERNAL_b35a02c7_4_k_cu_8a434330_300194cute1_E:
	.zero		1
	.type		_ZN40_INTERNAL_b35a02c7_4_k_cu_8a434330_300194cuda3std3__45__cpo6cbeginE,@object
	.size		_ZN40_INTERNAL_b35a02c7_4_k_cu_8a434330_300194cuda3std3__45__cpo6cbeginE,(_ZN40_INTERNAL_b35a02c7_4_k_cu_8a434330_300194cuda3std3__48in_placeE - _ZN40_INTERNAL_b35a02c7_4_k_cu_8a434330_300194cuda3std3__45__cpo6cbeginE)
_ZN40_INTERNAL_b35a02c7_4_k_cu_8a434330_300194cuda3std3__45__cpo6cbeginE:
	.zero		1
	.type		_ZN40_INTERNAL_b35a02c7_4_k_cu_8a434330_300194cuda3std3__48in_placeE,@object
	.size		_ZN40_INTERNAL_b35a02c7_4_k_cu_8a434330_300194cuda3std3__48in_placeE,(_ZN40_INTERNAL_b35a02c7_4_k_cu_8a434330_300194cuda3std6ranges3__45__cpo9iter_moveE - _ZN40_INTERNAL_b35a02c7_4_k_cu_8a434330_300194cuda3std3__48in_placeE)
_ZN40_INTERNAL_b35a02c7_4_k_cu_8a434330_300194cuda3std3__48in_placeE:
	.zero		1
	.type		_ZN40_INTERNAL_b35a02c7_4_k_cu_8a434330_300194cuda3std6ranges3__45__cpo9iter_moveE,@object
	.size		_ZN40_INTERNAL_b35a02c7_4_k_cu_8a434330_300194cuda3std6ranges3__45__cpo9iter_moveE,(_ZN40_INTERNAL_b35a02c7_4_k_cu_8a434330_300194cuda3std3__45__cpo5beginE - _ZN40_INTERNAL_b35a02c7_4_k_cu_8a434330_300194cuda3std6ranges3__45__cpo9iter_moveE)
_ZN40_INTERNAL_b35a02c7_4_k_cu_8a434330_300194cuda3std6ranges3__45__cpo9iter_moveE:
	.zero		1
	.type		_ZN40_INTERNAL_b35a02c7_4_k_cu_8a434330_300194cuda3std3__45__cpo5beginE,@object
	.size		_ZN40_INTERNAL_b35a02c7_4_k_cu_8a434330_300194cuda3std3__45__cpo5beginE,(_ZN40_INTERNAL_b35a02c7_4_k_cu_8a434330_300194cuda3std3__442_GLOBAL__N__b35a02c7_4_k_cu_8a434330_300196ignoreE - _ZN40_INTERNAL_b35a02c7_4_k_cu_8a434330_300194cuda3std3__45__cpo5beginE)
_ZN40_INTERNAL_b35a02c7_4_k_cu_8a434330_300194cuda3std3__45__cpo5beginE:
	.zero		1
	.type		_ZN40_INTERNAL_b35a02c7_4_k_cu_8a434330_300194cuda3std3__442_GLOBAL__N__b35a02c7_4_k_cu_8a434330_300196ignoreE,@object
	.size		_ZN40_INTERNAL_b35a02c7_4_k_cu_8a434330_300194cuda3std3__442_GLOBAL__N__b35a02c7_4_k_cu_8a434330_300196ignoreE,(_ZN40_INTERNAL_b35a02c7_4_k_cu_8a434330_300194cute7productE - _ZN40_INTERNAL_b35a02c7_4_k_cu_8a434330_300194cuda3std3__442_GLOBAL__N__b35a02c7_4_k_cu_8a434330_300196ignoreE)
_ZN40_INTERNAL_b35a02c7_4_k_cu_8a434330_300194cuda3std3__442_GLOBAL__N__b35a02c7_4_k_cu_8a434330_300196ignoreE:
	.zero		1
	.type		_ZN40_INTERNAL_b35a02c7_4_k_cu_8a434330_300194cute7productE,@object
	.size		_ZN40_INTERNAL_b35a02c7_4_k_cu_8a434330_300194cute7productE,(_ZN40_INTERNAL_b35a02c7_4_k_cu_8a434330_300194cuda3std3__45__cpo3endE - _ZN40_INTERNAL_b35a02c7_4_k_cu_8a434330_300194cute7productE)
_ZN40_INTERNAL_b35a02c7_4_k_cu_8a434330_300194cute7productE:
	.zero		1
	.type		_ZN40_INTERNAL_b35a02c7_4_k_cu_8a434330_300194cuda3std3__45__cpo3endE,@object
	.size		_ZN40_INTERNAL_b35a02c7_4_k_cu_8a434330_300194cuda3std3__45__cpo3endE,(_ZN40_INTERNAL_b35a02c7_4_k_cu_8a434330_300194cuda3std3__419piecewise_constructE - _ZN40_INTERNAL_b35a02c7_4_k_cu_8a434330_300194cuda3std3__45__cpo3endE)
_ZN40_INTERNAL_b35a02c7_4_k_cu_8a434330_300194cuda3std3__45__cpo3endE:
	.zero		1
	.type		_ZN40_INTERNAL_b35a02c7_4_k_cu_8a434330_300194cuda3std3__419piecewise_constructE,@object
	.size		_ZN40_INTERNAL_b35a02c7_4_k_cu_8a434330_300194cuda3std3__419piecewise_constructE,(_ZN40_INTERNAL_b35a02c7_4_k_cu_8a434330_300194cuda3std3__45__cpo4cendE - _ZN40_INTERNAL_b35a02c7_4_k_cu_8a434330_300194cuda3std3__419piecewise_constructE)
_ZN40_INTERNAL_b35a02c7_4_k_cu_8a434330_300194cuda3std3__419piecewise_constructE:
	.zero		1
	.type		_ZN40_INTERNAL_b35a02c7_4_k_cu_8a434330_300194cuda3std3__45__cpo4cendE,@object
	.size		_ZN40_INTERNAL_b35a02c7_4_k_cu_8a434330_300194cuda3std3__45__cpo4cendE,(_ZN40_INTERNAL_b35a02c7_4_k_cu_8a434330_300194cuda3std6ranges3__45__cpo4swapE - _ZN40_INTERNAL_b35a02c7_4_k_cu_8a434330_300194cuda3std3__45__cpo4cendE)
_ZN40_INTERNAL_b35a02c7_4_k_cu_8a434330_300194cuda3std3__45__cpo4cendE:
	.zero		1
	.type		_ZN40_INTERNAL_b35a02c7_4_k_cu_8a434330_300194cuda3std6ranges3__45__cpo4swapE,@object
	.size		_ZN40_INTERNAL_b35a02c7_4_k_cu_8a434330_300194cuda3std6ranges3__45__cpo4swapE,(.L_8 - _ZN40_INTERNAL_b35a02c7_4_k_cu_8a434330_300194cuda3std6ranges3__45__cpo4swapE)
_ZN40_INTERNAL_b35a02c7_4_k_cu_8a434330_300194cuda3std6ranges3__45__cpo4swapE:
	.zero		1
.L_8:


//--------------------- .nv.constant0._ZN7cutlass13device_kernelINS_4gemm6kernel13GemmUniversalIN4cute5tupleIJiiiiEEENS1_10collective13CollectiveMmaINS1_34MainloopSm90TmaGmmaWarpSpecializedILi2ENS5_IJNS4_1CILi8EEENSA_ILi1EEESC_EEENS1_35KernelTmaWarpSpecializedCooperativeEEENS5_IJNSA_ILi128EEENSA_ILi256EEESG_EEENS_6half_tENS5_IJlSC_lEEESJ_SK_NS4_8TiledMMAINS4_8MMA_AtomIJNS4_4SM904GMMA26MMA_64x256x16_F32F16F16_SSILNSO_5MajorE0ELSQ_0ELNSO_7ScaleInE1ELSR_1EEEEEENS4_6LayoutINS5_IJNSA_ILi2EEESC_SC_EEENS5_IJSC_NSA_ILi0EEESX_EEEEENS5_IJNS4_10UnderscoreES10_S10_EEEEENS4_13SM90_TMA_LOADENS4_14ComposedLayoutINS4_7SwizzleILi3ELi4ELi3EEENS4_18smem_ptr_flag_bitsILi16EEENSU_INS5_IJSB_NSA_ILi64EEEEEENS5_IJS19_SC_EEEEEEEvNS4_8identityENS4_23SM90_TMA_LOAD_MULTICASTES1D_vS1E_EENS_8epilogue10collective6detail29Sm90TmaWarpSpecializedAdapterINS1I_15DefaultEpilogueISJ_SK_SK_NS1H_6thread17LinearCombinationISJ_Li1EffLNS1M_9ScaleType4KindE0ELNS_15FloatRoundStyleE2ESJ_EENS1_15EpilogueDefaultEEEEEvvEEEEvNT_6ParamsE --------------------------
	.section	.nv.constant0._ZN7cutlass13device_kernelINS_4gemm6kernel13GemmUniversalIN4cute5tupleIJiiiiEEENS1_10collective13CollectiveMmaINS1_34MainloopSm90TmaGmmaWarpSpecializedILi2ENS5_IJNS4_1CILi8EEENSA_ILi1EEESC_EEENS1_35KernelTmaWarpSpecializedCooperativeEEENS5_IJNSA_ILi128EEENSA_ILi256EEESG_EEENS_6half_tENS5_IJlSC_lEEESJ_SK_NS4_8TiledMMAINS4_8MMA_AtomIJNS4_4SM904GMMA26MMA_64x256x16_F32F16F16_SSILNSO_5MajorE0ELSQ_0ELNSO_7ScaleInE1ELSR_1EEEEEENS4_6LayoutINS5_IJNSA_ILi2EEESC_SC_EEENS5_IJSC_NSA_ILi0EEESX_EEEEENS5_IJNS4_10UnderscoreES10_S10_EEEEENS4_13SM90_TMA_LOADENS4_14ComposedLayoutINS4_7SwizzleILi3ELi4ELi3EEENS4_18smem_ptr_flag_bitsILi16EEENSU_INS5_IJSB_NSA_ILi64EEEEEENS5_IJS19_SC_EEEEEEEvNS4_8identityENS4_23SM90_TMA_LOAD_MULTICASTES1D_vS1E_EENS_8epilogue10collective6detail29Sm90TmaWarpSpecializedAdapterINS1I_15DefaultEpilogueISJ_SK_SK_NS1H_6thread17LinearCombinationISJ_Li1EffLNS1M_9ScaleType4KindE0ELNS_15FloatRoundStyleE2ESJ_EENS1_15EpilogueDefaultEEEEEvvEEEEvNT_6ParamsE,"a",@progbits
	.sectionflags	@""
	.align	4
.nv.constant0._ZN7cutlass13device_kernelINS_4gemm6kernel13GemmUniversalIN4cute5tupleIJiiiiEEENS1_10collective13CollectiveMmaINS1_34MainloopSm90TmaGmmaWarpSpecializedILi2ENS5_IJNS4_1CILi8EEENSA_ILi1EEESC_EEENS1_35KernelTmaWarpSpecializedCooperativeEEENS5_IJNSA_ILi128EEENSA_ILi256EEESG_EEENS_6half_tENS5_IJlSC_lEEESJ_SK_NS4_8TiledMMAINS4_8MMA_AtomIJNS4_4SM904GMMA26MMA_64x256x16_F32F16F16_SSILNSO_5MajorE0ELSQ_0ELNSO_7ScaleInE1ELSR_1EEEEEENS4_6LayoutINS5_IJNSA_ILi2EEESC_SC_EEENS5_IJSC_NSA_ILi0EEESX_EEEEENS5_IJNS4_10UnderscoreES10_S10_EEEEENS4_13SM90_TMA_LOADENS4_14ComposedLayoutINS4_7SwizzleILi3ELi4ELi3EEENS4_18smem_ptr_flag_bitsILi16EEENSU_INS5_IJSB_NSA_ILi64EEEEEENS5_IJS19_SC_EEEEEEEvNS4_8identityENS4_23SM90_TMA_LOAD_MULTICASTES1D_vS1E_EENS_8epilogue10collective6detail29Sm90TmaWarpSpecializedAdapterINS1I_15DefaultEpilogueISJ_SK_SK_NS1H_6thread17LinearCombinationISJ_Li1EffLNS1M_9ScaleType4KindE0ELNS_15FloatRoundStyleE2ESJ_EENS1_15EpilogueDefaultEEEEEvvEEEEvNT_6ParamsE:
	.zero		1664


//--------------------- SYMBOLS --------------------------

	.type		.nv.reservedSmem.offset0,@object
	.size		.nv.reservedSmem.offset0,0x4
	.type		__assertfail,@function
